	.target	sm_90a

	.elftype	@"ET_EXEC"


//--------------------- .note.nv.tkinfo           --------------------------
	.section	.note.nv.tkinfo,"",@"SHT_NOTE"
	.sectionflags	@"SHF_NOTE_NV_TKINFO"
	.tkinfo
        /*0018*/ 	.word	0x00000002
        /*0030*/ 	.string	""
        /*0030*/ 	.string	"ptxas"
        /*0030*/ 	.string	"Cuda compilation tools, release 13.0, V13.0.88"
        /*0030*/ 	.string	"Build cuda_13.0.r13.0/compiler.36424714_0"
        /*0030*/ 	.string	"-arch sm_90a -m 64 "



//--------------------- .note.nv.cuinfo           --------------------------
	.section	.note.nv.cuinfo,"",@"SHT_NOTE"
	.sectionflags	@"SHF_NOTE_NV_CUINFO"
        /*0018*/ 	.short	0x0002
        /*001a*/ 	.short	0x005a
        /*001c*/ 	.short	0x0082
	.zero		2


//--------------------- .nv.info                  --------------------------
	.section	.nv.info,"",@"SHT_CUDA_INFO"
	.align	4


	//----- nvinfo : EIATTR_REGCOUNT
	.align		4
        /*0000*/ 	.byte	0x04, 0x2f
        /*0002*/ 	.short	(.L_15 - .L_14)
	.align		4
.L_14:
        /*0004*/ 	.word	index@(_ZN7cutlass13device_kernelINS_4gemm6kernel13GemmUniversalIN4cute5tupleIJiiiiEEENS1_10collective13CollectiveMmaINS1_34MainloopSm90TmaGmmaWarpSpecializedILi2ENS5_IJNS4_1CILi1EEENSA_ILi2EEESB_EEENS1_35KernelTmaWarpSpecializedCooperativeEEENS5_IJNSA_ILi256EEENSA_ILi64EEENSA_ILi128EEEEEENS_6half_tENS5_IJlSB_lEEESK_SL_NS4_8TiledMMAINS4_8MMA_AtomIJNS4_4SM904GMMA25MMA_64x64x16_F32F16F16_SSILNSP_5MajorE0ELSR_0ELNSP_7ScaleInE1ELSS_1EEEEEENS4_6LayoutINS5_IJSC_SB_SB_EEENS5_IJSB_NSA_ILi0EEESX_EEEEENS5_IJNS4_10UnderscoreES10_S10_EEEEENS4_23SM90_TMA_LOAD_MULTICASTENS4_14ComposedLayoutINS4_7SwizzleILi3ELi4ELi3EEENS4_18smem_ptr_flag_bitsILi16EEENSV_INS5_IJNSA_ILi8EEESH_EEENS5_IJSH_SB_EEEEEEEvNS4_8identityENS4_13SM90_TMA_LOADES1D_vS1E_EENS_8epilogue10collective6detail29Sm90TmaWarpSpecializedAdapterINS1I_15DefaultEpilogueISK_SL_SL_NS1H_6thread17LinearCombinationISK_Li1EffLNS1M_9ScaleType4KindE0ELNS_15FloatRoundStyleE2ESK_EENS1_15EpilogueDefaultEEEEEvvEEEEvNT_6ParamsE)
        /*0008*/ 	.word	0x000000a8


	//----- nvinfo : EIATTR_FRAME_SIZE
	.align		4
.L_15:
        /*000c*/ 	.byte	0x04, 0x11
        /*000e*/ 	.short	(.L_17 - .L_16)
	.align		4
.L_16:
        /*0010*/ 	.word	index@(_ZN7cutlass13device_kernelINS_4gemm6kernel13GemmUniversalIN4cute5tupleIJiiiiEEENS1_10collective13CollectiveMmaINS1_34MainloopSm90TmaGmmaWarpSpecializedILi2ENS5_IJNS4_1CILi1EEENSA_ILi2EEESB_EEENS1_35KernelTmaWarpSpecializedCooperativeEEENS5_IJNSA_ILi256EEENSA_ILi64EEENSA_ILi128EEEEEENS_6half_tENS5_IJlSB_lEEESK_SL_NS4_8TiledMMAINS4_8MMA_AtomIJNS4_4SM904GMMA25MMA_64x64x16_F32F16F16_SSILNSP_5MajorE0ELSR_0ELNSP_7ScaleInE1ELSS_1EEEEEENS4_6LayoutINS5_IJSC_SB_SB_EEENS5_IJSB_NSA_ILi0EEESX_EEEEENS5_IJNS4_10UnderscoreES10_S10_EEEEENS4_23SM90_TMA_LOAD_MULTICASTENS4_14ComposedLayoutINS4_7SwizzleILi3ELi4ELi3EEENS4_18smem_ptr_flag_bitsILi16EEENSV_INS5_IJNSA_ILi8EEESH_EEENS5_IJSH_SB_EEEEEEEvNS4_8identityENS4_13SM90_TMA_LOADES1D_vS1E_EENS_8epilogue10collective6detail29Sm90TmaWarpSpecializedAdapterINS1I_15DefaultEpilogueISK_SL_SL_NS1H_6thread17LinearCombinationISK_Li1EffLNS1M_9ScaleType4KindE0ELNS_15FloatRoundStyleE2ESK_EENS1_15EpilogueDefaultEEEEEvvEEEEvNT_6ParamsE)
        /*0014*/ 	.word	0x00000000


	//----- nvinfo : EIATTR_MIN_STACK_SIZE
	.align		4
.L_17:
        /*0018*/ 	.byte	0x04, 0x12
        /*001a*/ 	.short	(.L_19 - .L_18)
	.align		4
.L_18:
        /*001c*/ 	.word	index@(_ZN7cutlass13device_kernelINS_4gemm6kernel13GemmUniversalIN4cute5tupleIJiiiiEEENS1_10collective13CollectiveMmaINS1_34MainloopSm90TmaGmmaWarpSpecializedILi2ENS5_IJNS4_1CILi1EEENSA_ILi2EEESB_EEENS1_35KernelTmaWarpSpecializedCooperativeEEENS5_IJNSA_ILi256EEENSA_ILi64EEENSA_ILi128EEEEEENS_6half_tENS5_IJlSB_lEEESK_SL_NS4_8TiledMMAINS4_8MMA_AtomIJNS4_4SM904GMMA25MMA_64x64x16_F32F16F16_SSILNSP_5MajorE0ELSR_0ELNSP_7ScaleInE1ELSS_1EEEEEENS4_6LayoutINS5_IJSC_SB_SB_EEENS5_IJSB_NSA_ILi0EEESX_EEEEENS5_IJNS4_10UnderscoreES10_S10_EEEEENS4_23SM90_TMA_LOAD_MULTICASTENS4_14ComposedLayoutINS4_7SwizzleILi3ELi4ELi3EEENS4_18smem_ptr_flag_bitsILi16EEENSV_INS5_IJNSA_ILi8EEESH_EEENS5_IJSH_SB_EEEEEEEvNS4_8identityENS4_13SM90_TMA_LOADES1D_vS1E_EENS_8epilogue10collective6detail29Sm90TmaWarpSpecializedAdapterINS1I_15DefaultEpilogueISK_SL_SL_NS1H_6thread17LinearCombinationISK_Li1EffLNS1M_9ScaleType4KindE0ELNS_15FloatRoundStyleE2ESK_EENS1_15EpilogueDefaultEEEEEvvEEEEvNT_6ParamsE)
        /*0020*/ 	.word	0x00000000
.L_19:


//--------------------- .nv.compat                --------------------------
	.section	.nv.compat,"",@"SHT_CUDA_COMPAT_INFO"
	.align	4
        /*0000*/ 	.byte	0x02, 0x09, 0x01, 0x00, 0x02, 0x02, 0x04, 0x00, 0x02, 0x05, 0x05, 0x00, 0x03, 0x07, 0x01, 0x01
        /*0010*/ 	.byte	0x02, 0x03, 0x01, 0x00, 0x02, 0x06, 0x01, 0x00, 0x04, 0x0b, 0x08, 0x00, 0x00, 0x00, 0x00, 0x00
        /*0020*/ 	.byte	0x00, 0x00, 0x00, 0x00


//--------------------- .nv.info._ZN7cutlass13device_kernelINS_4gemm6kernel13GemmUniversalIN4cute5tupleIJiiiiEEENS1_10collective13CollectiveMmaINS1_34MainloopSm90TmaGmmaWarpSpecializedILi2ENS5_IJNS4_1CILi1EEENSA_ILi2EEESB_EEENS1_35KernelTmaWarpSpecializedCooperativeEEENS5_IJNSA_ILi256EEENSA_ILi64EEENSA_ILi128EEEEEENS_6half_tENS5_IJlSB_lEEESK_SL_NS4_8TiledMMAINS4_8MMA_AtomIJNS4_4SM904GMMA25MMA_64x64x16_F32F16F16_SSILNSP_5MajorE0ELSR_0ELNSP_7ScaleInE1ELSS_1EEEEEENS4_6LayoutINS5_IJSC_SB_SB_EEENS5_IJSB_NSA_ILi0EEESX_EEEEENS5_IJNS4_10UnderscoreES10_S10_EEEEENS4_23SM90_TMA_LOAD_MULTICASTENS4_14ComposedLayoutINS4_7SwizzleILi3ELi4ELi3EEENS4_18smem_ptr_flag_bitsILi16EEENSV_INS5_IJNSA_ILi8EEESH_EEENS5_IJSH_SB_EEEEEEEvNS4_8identityENS4_13SM90_TMA_LOADES1D_vS1E_EENS_8epilogue10collective6detail29Sm90TmaWarpSpecializedAdapterINS1I_15DefaultEpilogueISK_SL_SL_NS1H_6thread17LinearCombinationISK_Li1EffLNS1M_9ScaleType4KindE0ELNS_15FloatRoundStyleE2ESK_EENS1_15EpilogueDefaultEEEEEvvEEEEvNT_6ParamsE --------------------------
	.section	.nv.info._ZN7cutlass13device_kernelINS_4gemm6kernel13GemmUniversalIN4cute5tupleIJiiiiEEENS1_10collective13CollectiveMmaINS1_34MainloopSm90TmaGmmaWarpSpecializedILi2ENS5_IJNS4_1CILi1EEENSA_ILi2EEESB_EEENS1_35KernelTmaWarpSpecializedCooperativeEEENS5_IJNSA_ILi256EEENSA_ILi64EEENSA_ILi128EEEEEENS_6half_tENS5_IJlSB_lEEESK_SL_NS4_8TiledMMAINS4_8MMA_AtomIJNS4_4SM904GMMA25MMA_64x64x16_F32F16F16_SSILNSP_5MajorE0ELSR_0ELNSP_7ScaleInE1ELSS_1EEEEEENS4_6LayoutINS5_IJSC_SB_SB_EEENS5_IJSB_NSA_ILi0EEESX_EEEEENS5_IJNS4_10UnderscoreES10_S10_EEEEENS4_23SM90_TMA_LOAD_MULTICASTENS4_14ComposedLayoutINS4_7SwizzleILi3ELi4ELi3EEENS4_18smem_ptr_flag_bitsILi16EEENSV_INS5_IJNSA_ILi8EEESH_EEENS5_IJSH_SB_EEEEEEEvNS4_8identityENS4_13SM90_TMA_LOADES1D_vS1E_EENS_8epilogue10collective6detail29Sm90TmaWarpSpecializedAdapterINS1I_15DefaultEpilogueISK_SL_SL_NS1H_6thread17LinearCombinationISK_Li1EffLNS1M_9ScaleType4KindE0ELNS_15FloatRoundStyleE2ESK_EENS1_15EpilogueDefaultEEEEEvvEEEEvNT_6ParamsE,"",@"SHT_CUDA_INFO"
	.sectionflags	@""
	.align	4


	//----- nvinfo : EIATTR_CUDA_API_VERSION
	.align		4
        /*0000*/ 	.byte	0x04, 0x37
        /*0002*/ 	.short	(.L_21 - .L_20)
.L_20:
        /*0004*/ 	.word	0x00000082


	//----- nvinfo : EIATTR_KPARAM_INFO
	.align		4
.L_21:
        /*0008*/ 	.byte	0x04, 0x17
        /*000a*/ 	.short	(.L_23 - .L_22)
.L_22:
        /*000c*/ 	.word	0x00000000
        /*0010*/ 	.short	0x0000
        /*0012*/ 	.short	0x0070
        /*0014*/ 	.byte	0x00, 0xf0, 0x01, 0x10


	//----- nvinfo : EIATTR_SPARSE_MMA_MASK
	.align		4
.L_23:
        /*0018*/ 	.byte	0x03, 0x50
        /*001a*/ 	.short	0x0000


	//----- nvinfo : EIATTR_MAXREG_COUNT
	.align		4
        /*001c*/ 	.byte	0x03, 0x1b
        /*001e*/ 	.short	0x00a8


	//----- nvinfo : EIATTR_NUM_BARRIERS
	.align		4
        /*0020*/ 	.byte	0x02, 0x4c
        /*0022*/ 	.byte	0x01
	.zero		1


	//----- nvinfo : EIATTR_EXTERNS
	.align		4
        /*0024*/ 	.byte	0x04, 0x0f
        /*0026*/ 	.short	(.L_25 - .L_24)


	//   ....[0]....
	.align		4
.L_24:
        /*0028*/ 	.word	index@(__assertfail)


	//----- nvinfo : EIATTR_MERCURY_ISA_VERSION
	.align		4
.L_25:
        /*002c*/ 	.byte	0x03, 0x5f
        /*002e*/ 	.short	0x0101


	//----- nvinfo : EIATTR_INT_WARP_WIDE_INSTR_OFFSETS
	.align		4
        /*0030*/ 	.byte	0x04, 0x31
        /*0032*/ 	.short	(.L_27 - .L_26)


	//   ....[0]....
.L_26:
        /*0034*/ 	.word	0x00000440


	//   ....[1]....
        /*0038*/ 	.word	0x00000460


	//   ....[2]....
        /*003c*/ 	.word	0x000005f0


	//   ....[3]....
        /*0040*/ 	.word	0x00002820


	//----- nvinfo : EIATTR_COOP_GROUP_MASK_REGIDS
	.align		4
.L_27:
        /*0044*/ 	.byte	0x04, 0x29
        /*0046*/ 	.short	(.L_29 - .L_28)


	//   ....[0]....
.L_28:
        /*0048*/ 	.word	0xffffffff


	//   ....[1]....
        /*004c*/ 	.word	0xffffffff


	//   ....[2]....
        /*0050*/ 	.word	0xffffffff


	//   ....[3]....
        /*0054*/ 	.word	0xffffffff


	//   ....[4]....
        /*0058*/ 	.word	0xffffffff


	//   ....[5]....
        /*005c*/ 	.word	0xffffffff


	//----- nvinfo : EIATTR_COOP_GROUP_INSTR_OFFSETS
	.align		4
.L_29:
        /*0060*/ 	.byte	0x04, 0x28
        /*0062*/ 	.short	(.L_31 - .L_30)


	//   ....[0]....
.L_30:
        /*0064*/ 	.word	0x00000060


	//   ....[1]....
        /*0068*/ 	.word	0x00000070


	//   ....[2]....
        /*006c*/ 	.word	0x00000130


	//   ....[3]....
        /*0070*/ 	.word	0x00000280


	//   ....[4]....
        /*0074*/ 	.word	0x00000750


	//   ....[5]....
        /*0078*/ 	.word	0x00001410


	//----- nvinfo : EIATTR_REG_RECONFIG
	.align		4
.L_31:
        /*007c*/ 	.byte	0x01, 0x54
	.zero		2


	//----- nvinfo : EIATTR_SYSCALL_OFFSETS
	.align		4
        /*0080*/ 	.byte	0x04, 0x46
        /*0082*/ 	.short	(.L_33 - .L_32)


	//   ....[0]....
.L_32:
        /*0084*/ 	.word	0x00001600


	//----- nvinfo : EIATTR_MBARRIER_INSTR_OFFSETS
	.align		4
.L_33:
        /*0088*/ 	.byte	0x04, 0x39
        /*008a*/ 	.short	(.L_35 - .L_34)


	//   ....[0]....
.L_34:
        /*008c*/ 	.word	0x00000230
        /*0090*/ 	.word	0x000000ff
        /*0094*/ 	.word	0x00000000
        /*0098*/ 	.short	0x0100
        /*009a*/ 	.byte	0x08
	.zero		1


	//   ....[1]....
        /*009c*/ 	.word	0x00000240
        /*00a0*/ 	.word	0x000000ff
        /*00a4*/ 	.word	0x00000010
        /*00a8*/ 	.short	0x0100
        /*00aa*/ 	.byte	0x08
	.zero		1


	//   ....[2]....
        /*00ac*/ 	.word	0x00000250
        /*00b0*/ 	.word	0x000000ff
        /*00b4*/ 	.word	0x00000008
        /*00b8*/ 	.short	0x0100
        /*00ba*/ 	.byte	0x08
	.zero		1


	//   ....[3]....
        /*00bc*/ 	.word	0x00000260
        /*00c0*/ 	.word	0x000000ff
        /*00c4*/ 	.word	0x00000018
        /*00c8*/ 	.short	0x0100
        /*00ca*/ 	.byte	0x08
	.zero		1


	//   ....[4]....
        /*00cc*/ 	.word	0x00000680
        /*00d0*/ 	.word	0x000000ff
        /*00d4*/ 	.word	0x00000030
        /*00d8*/ 	.short	0x0100
        /*00da*/ 	.byte	0x06
	.zero		1


	//   ....[5]....
        /*00dc*/ 	.word	0x00000700
        /*00e0*/ 	.word	0x000000ff
        /*00e4*/ 	.word	0x00000038
        /*00e8*/ 	.short	0x0100
        /*00ea*/ 	.byte	0x06
	.zero		1


	//   ....[6]....
        /*00ec*/ 	.word	0x000016c0
        /*00f0*/ 	.word	0x00000003
        /*00f4*/ 	.word	0x00000000
        /*00f8*/ 	.short	0x010a
        /*00fa*/ 	.byte	0x3f
	.zero		1


	//   ....[7]....
        /*00fc*/ 	.word	0x00001720
        /*0100*/ 	.word	0x00000003
        /*0104*/ 	.word	0x00000000
        /*0108*/ 	.short	0x010a
        /*010a*/ 	.byte	0x3f
	.zero		1


	//   ....[8]....
        /*010c*/ 	.word	0x00001f70
        /*0110*/ 	.word	0x00000005
        /*0114*/ 	.word	0x00000000
        /*0118*/ 	.short	0x010a
        /*011a*/ 	.byte	0x3f
	.zero		1


	//   ....[9]....
        /*011c*/ 	.word	0x00001fb0
        /*0120*/ 	.word	0x00000005
        /*0124*/ 	.word	0x00000000
        /*0128*/ 	.short	0x010a
        /*012a*/ 	.byte	0x3f
	.zero		1


	//   ....[10]....
        /*012c*/ 	.word	0x000026d0
        /*0130*/ 	.word	0x00000004
        /*0134*/ 	.word	0x00000000
        /*0138*/ 	.short	0x0101
        /*013a*/ 	.byte	0x3f
	.zero		1


	//   ....[11]....
        /*013c*/ 	.word	0x00002890
        /*0140*/ 	.word	0x00000000
        /*0144*/ 	.word	0x00000000
        /*0148*/ 	.short	0x0101
        /*014a*/ 	.byte	0x3f
	.zero		1


	//   ....[12]....
        /*014c*/ 	.word	0x00008320
        /*0150*/ 	.word	0x00000014
        /*0154*/ 	.word	0x00000010
        /*0158*/ 	.short	0x010a
        /*015a*/ 	.byte	0x3f
	.zero		1


	//   ....[13]....
        /*015c*/ 	.word	0x000087a0
        /*0160*/ 	.word	0x00000006
        /*0164*/ 	.word	0x00000038
        /*0168*/ 	.short	0x0101
        /*016a*/ 	.byte	0x3f
	.zero		1


	//   ....[14]....
        /*016c*/ 	.word	0x00008ec0
        /*0170*/ 	.word	0x00000007
        /*0174*/ 	.word	0x00000000
        /*0178*/ 	.short	0x010a
        /*017a*/ 	.byte	0x3f
	.zero		1


	//   ....[15]....
        /*017c*/ 	.word	0x00008f40
        /*0180*/ 	.word	0x00000005
        /*0184*/ 	.word	0x00000000
        /*0188*/ 	.short	0x010a
        /*018a*/ 	.byte	0x3f
	.zero		1


	//   ....[16]....
        /*018c*/ 	.word	0x00008fa0
        /*0190*/ 	.word	0x00000003
        /*0194*/ 	.word	0x00000000
        /*0198*/ 	.short	0x010a
        /*019a*/ 	.byte	0x3f
	.zero		1


	//   ....[17]....
        /*019c*/ 	.word	0x00008ff0
        /*01a0*/ 	.word	0x00000005
        /*01a4*/ 	.word	0x00000000
        /*01a8*/ 	.short	0x010a
        /*01aa*/ 	.byte	0x3f
	.zero		1


	//   ....[18]....
        /*01ac*/ 	.word	0x000090c0
        /*01b0*/ 	.word	0x00000014
        /*01b4*/ 	.word	0x00000010
        /*01b8*/ 	.short	0x010a
        /*01ba*/ 	.byte	0x3f
	.zero		1


	//   ....[19]....
        /*01bc*/ 	.word	0x00009190
        /*01c0*/ 	.word	0x00000007
        /*01c4*/ 	.word	0x00000000
        /*01c8*/ 	.short	0x010a
        /*01ca*/ 	.byte	0x3f
	.zero		1


	//----- nvinfo : EIATTR_NUM_MBARRIERS
	.align		4
.L_35:
        /*01cc*/ 	.byte	0x03, 0x38
        /*01ce*/ 	.short	0x0006


	//----- nvinfo : EIATTR_EXIT_INSTR_OFFSETS
	.align		4
        /*01d0*/ 	.byte	0x04, 0x1c
        /*01d2*/ 	.short	(.L_37 - .L_36)


	//   ....[0]....
.L_36:
        /*01d4*/ 	.word	0x00000930


	//   ....[1]....
        /*01d8*/ 	.word	0x00001150


	//   ....[2]....
        /*01dc*/ 	.word	0x00007ab0


	//   ....[3]....
        /*01e0*/ 	.word	0x00008010


	//   ....[4]....
        /*01e4*/ 	.word	0x00008f90


	//----- nvinfo : EIATTR_MAX_THREADS
	.align		4
.L_37:
        /*01e8*/ 	.byte	0x04, 0x05
        /*01ea*/ 	.short	(.L_39 - .L_38)
.L_38:
        /*01ec*/ 	.word	0x00000180
        /*01f0*/ 	.word	0x00000001
        /*01f4*/ 	.word	0x00000001


	//----- nvinfo : EIATTR_CRS_STACK_SIZE
	.align		4
.L_39:
        /*01f8*/ 	.byte	0x04, 0x1e
        /*01fa*/ 	.short	(.L_41 - .L_40)
.L_40:
        /*01fc*/ 	.word	0x00000000


	//----- nvinfo : EIATTR_CBANK_PARAM_SIZE
	.align		4
.L_41:
        /*0200*/ 	.byte	0x03, 0x19
        /*0202*/ 	.short	0x0470


	//----- nvinfo : EIATTR_PARAM_CBANK
	.align		4
        /*0204*/ 	.byte	0x04, 0x0a
        /*0206*/ 	.short	(.L_43 - .L_42)
	.align		4
.L_42:
        /*0208*/ 	.word	index@(.nv.constant0._ZN7cutlass13device_kernelINS_4gemm6kernel13GemmUniversalIN4cute5tupleIJiiiiEEENS1_10collective13CollectiveMmaINS1_34MainloopSm90TmaGmmaWarpSpecializedILi2ENS5_IJNS4_1CILi1EEENSA_ILi2EEESB_EEENS1_35KernelTmaWarpSpecializedCooperativeEEENS5_IJNSA_ILi256EEENSA_ILi64EEENSA_ILi128EEEEEENS_6half_tENS5_IJlSB_lEEESK_SL_NS4_8TiledMMAINS4_8MMA_AtomIJNS4_4SM904GMMA25MMA_64x64x16_F32F16F16_SSILNSP_5MajorE0ELSR_0ELNSP_7ScaleInE1ELSS_1EEEEEENS4_6LayoutINS5_IJSC_SB_SB_EEENS5_IJSB_NSA_ILi0EEESX_EEEEENS5_IJNS4_10UnderscoreES10_S10_EEEEENS4_23SM90_TMA_LOAD_MULTICASTENS4_14ComposedLayoutINS4_7SwizzleILi3ELi4ELi3EEENS4_18smem_ptr_flag_bitsILi16EEENSV_INS5_IJNSA_ILi8EEESH_EEENS5_IJSH_SB_EEEEEEEvNS4_8identityENS4_13SM90_TMA_LOADES1D_vS1E_EENS_8epilogue10collective6detail29Sm90TmaWarpSpecializedAdapterINS1I_15DefaultEpilogueISK_SL_SL_NS1H_6thread17LinearCombinationISK_Li1EffLNS1M_9ScaleType4KindE0ELNS_15FloatRoundStyleE2ESK_EENS1_15EpilogueDefaultEEEEEvvEEEEvNT_6ParamsE)
        /*020c*/ 	.short	0x0210
        /*020e*/ 	.short	0x0470


	//----- nvinfo : EIATTR_SW_WAR
	.align		4
.L_43:
        /*0210*/ 	.byte	0x04, 0x36
        /*0212*/ 	.short	(.L_45 - .L_44)
.L_44:
        /*0214*/ 	.word	0x00000008
.L_45:


//--------------------- .nv.callgraph             --------------------------
	.section	.nv.callgraph,"",@"SHT_CUDA_CALLGRAPH"
	.align	4
	.sectionentsize	8
	.align		4
        /*0000*/ 	.word	0x00000000
	.align		4
        /*0004*/ 	.word	0xffffffff
	.align		4
        /*0008*/ 	.word	index@(_ZN7cutlass13device_kernelINS_4gemm6kernel13GemmUniversalIN4cute5tupleIJiiiiEEENS1_10collective13CollectiveMmaINS1_34MainloopSm90TmaGmmaWarpSpecializedILi2ENS5_IJNS4_1CILi1EEENSA_ILi2EEESB_EEENS1_35KernelTmaWarpSpecializedCooperativeEEENS5_IJNSA_ILi256EEENSA_ILi64EEENSA_ILi128EEEEEENS_6half_tENS5_IJlSB_lEEESK_SL_NS4_8TiledMMAINS4_8MMA_AtomIJNS4_4SM904GMMA25MMA_64x64x16_F32F16F16_SSILNSP_5MajorE0ELSR_0ELNSP_7ScaleInE1ELSS_1EEEEEENS4_6LayoutINS5_IJSC_SB_SB_EEENS5_IJSB_NSA_ILi0EEESX_EEEEENS5_IJNS4_10UnderscoreES10_S10_EEEEENS4_23SM90_TMA_LOAD_MULTICASTENS4_14ComposedLayoutINS4_7SwizzleILi3ELi4ELi3EEENS4_18smem_ptr_flag_bitsILi16EEENSV_INS5_IJNSA_ILi8EEESH_EEENS5_IJSH_SB_EEEEEEEvNS4_8identityENS4_13SM90_TMA_LOADES1D_vS1E_EENS_8epilogue10collective6detail29Sm90TmaWarpSpecializedAdapterINS1I_15DefaultEpilogueISK_SL_SL_NS1H_6thread17LinearCombinationISK_Li1EffLNS1M_9ScaleType4KindE0ELNS_15FloatRoundStyleE2ESK_EENS1_15EpilogueDefaultEEEEEvvEEEEvNT_6ParamsE)
	.align		4
        /*000c*/ 	.word	index@(__assertfail)
	.align		4
        /*0010*/ 	.word	0x00000000
	.align		4
        /*0014*/ 	.word	0xfffffffe
	.align		4
        /*0018*/ 	.word	0x00000000
	.align		4
        /*001c*/ 	.word	0xfffffffd
	.align		4
        /*0020*/ 	.word	0x00000000
	.align		4
        /*0024*/ 	.word	0xfffffffc


//--------------------- .nv.constant4             --------------------------
	.section	.nv.constant4,"a",@progbits
	.align	8
	.align		8
.nv.constant4:
        /*0000*/ 	.dword	__assertfail
	.align		8
        /*0008*/ 	.dword	__unnamed_1
	.align		8
        /*0010*/ 	.dword	_ZN40_INTERNAL_d70cc7de_4_k_cu_a2bf6c73_347194cuda3std3__45__cpo5beginE
	.align		8
        /*0018*/ 	.dword	_ZN40_INTERNAL_d70cc7de_4_k_cu_a2bf6c73_347194cuda3std3__45__cpo3endE
	.align		8
        /*0020*/ 	.dword	_ZN40_INTERNAL_d70cc7de_4_k_cu_a2bf6c73_347194cuda3std3__45__cpo6cbeginE
	.align		8
        /*0028*/ 	.dword	_ZN40_INTERNAL_d70cc7de_4_k_cu_a2bf6c73_347194cuda3std3__45__cpo4cendE
	.align		8
        /*0030*/ 	.dword	_ZN40_INTERNAL_d70cc7de_4_k_cu_a2bf6c73_347194cuda3std3__442_GLOBAL__N__d70cc7de_4_k_cu_a2bf6c73_347196ignoreE
	.align		8
        /*0038*/ 	.dword	_ZN40_INTERNAL_d70cc7de_4_k_cu_a2bf6c73_347194cuda3std3__419piecewise_constructE
	.align		8
        /*0040*/ 	.dword	_ZN40_INTERNAL_d70cc7de_4_k_cu_a2bf6c73_347194cuda3std3__48in_placeE
	.align		8
        /*0048*/ 	.dword	_ZN40_INTERNAL_d70cc7de_4_k_cu_a2bf6c73_347194cuda3std6ranges3__45__cpo4swapE
	.align		8
        /*0050*/ 	.dword	_ZN40_INTERNAL_d70cc7de_4_k_cu_a2bf6c73_347194cuda3std6ranges3__45__cpo9iter_moveE
	.align		8
        /*0058*/ 	.dword	_ZN40_INTERNAL_d70cc7de_4_k_cu_a2bf6c73_347194cute7productE
	.align		8
        /*0060*/ 	.dword	_ZN40_INTERNAL_d70cc7de_4_k_cu_a2bf6c73_347194cute1_E
	.align		8
        /*0068*/ 	.dword	$str$22
	.align		8
        /*0070*/ 	.dword	$str$23


//--------------------- .text._ZN7cutlass13device_kernelINS_4gemm6kernel13GemmUniversalIN4cute5tupleIJiiiiEEENS1_10collective13CollectiveMmaINS1_34MainloopSm90TmaGmmaWarpSpecializedILi2ENS5_IJNS4_1CILi1EEENSA_ILi2EEESB_EEENS1_35KernelTmaWarpSpecializedCooperativeEEENS5_IJNSA_ILi256EEENSA_ILi64EEENSA_ILi128EEEEEENS_6half_tENS5_IJlSB_lEEESK_SL_NS4_8TiledMMAINS4_8MMA_AtomIJNS4_4SM904GMMA25MMA_64x64x16_F32F16F16_SSILNSP_5MajorE0ELSR_0ELNSP_7ScaleInE1ELSS_1EEEEEENS4_6LayoutINS5_IJSC_SB_SB_EEENS5_IJSB_NSA_ILi0EEESX_EEEEENS5_IJNS4_10UnderscoreES10_S10_EEEEENS4_23SM90_TMA_LOAD_MULTICASTENS4_14ComposedLayoutINS4_7SwizzleILi3ELi4ELi3EEENS4_18smem_ptr_flag_bitsILi16EEENSV_INS5_IJNSA_ILi8EEESH_EEENS5_IJSH_SB_EEEEEEEvNS4_8identityENS4_13SM90_TMA_LOADES1D_vS1E_EENS_8epilogue10collective6detail29Sm90TmaWarpSpecializedAdapterINS1I_15DefaultEpilogueISK_SL_SL_NS1H_6thread17LinearCombinationISK_Li1EffLNS1M_9ScaleType4KindE0ELNS_15FloatRoundStyleE2ESK_EENS1_15EpilogueDefaultEEEEEvvEEEEvNT_6ParamsE --------------------------
	.section	.text._ZN7cutlass13device_kernelINS_4gemm6kernel13GemmUniversalIN4cute5tupleIJiiiiEEENS1_10collective13CollectiveMmaINS1_34MainloopSm90TmaGmmaWarpSpecializedILi2ENS5_IJNS4_1CILi1EEENSA_ILi2EEESB_EEENS1_35KernelTmaWarpSpecializedCooperativeEEENS5_IJNSA_ILi256EEENSA_ILi64EEENSA_ILi128EEEEEENS_6half_tENS5_IJlSB_lEEESK_SL_NS4_8TiledMMAINS4_8MMA_AtomIJNS4_4SM904GMMA25MMA_64x64x16_F32F16F16_SSILNSP_5MajorE0ELSR_0ELNSP_7ScaleInE1ELSS_1EEEEEENS4_6LayoutINS5_IJSC_SB_SB_EEENS5_IJSB_NSA_ILi0EEESX_EEEEENS5_IJNS4_10UnderscoreES10_S10_EEEEENS4_23SM90_TMA_LOAD_MULTICASTENS4_14ComposedLayoutINS4_7SwizzleILi3ELi4ELi3EEENS4_18smem_ptr_flag_bitsILi16EEENSV_INS5_IJNSA_ILi8EEESH_EEENS5_IJSH_SB_EEEEEEEvNS4_8identityENS4_13SM90_TMA_LOADES1D_vS1E_EENS_8epilogue10collective6detail29Sm90TmaWarpSpecializedAdapterINS1I_15DefaultEpilogueISK_SL_SL_NS1H_6thread17LinearCombinationISK_Li1EffLNS1M_9ScaleType4KindE0ELNS_15FloatRoundStyleE2ESK_EENS1_15EpilogueDefaultEEEEEvvEEEEvNT_6ParamsE,"ax",@progbits
	.align	128
.text._ZN7cutlass13device_kernelINS_4gemm6kernel13GemmUniversalIN4cute5tupleIJiiiiEEENS1_10collective13CollectiveMmaINS1_34MainloopSm90TmaGmmaWarpSpecializedILi2ENS5_IJNS4_1CILi1EEENSA_ILi2EEESB_EEENS1_35KernelTmaWarpSpecializedCooperativeEEENS5_IJNSA_ILi256EEENSA_ILi64EEENSA_ILi128EEEEEENS_6half_tENS5_IJlSB_lEEESK_SL_NS4_8TiledMMAINS4_8MMA_AtomIJNS4_4SM904GMMA25MMA_64x64x16_F32F16F16_SSILNSP_5MajorE0ELSR_0ELNSP_7ScaleInE1ELSS_1EEEEEENS4_6LayoutINS5_IJSC_SB_SB_EEENS5_IJSB_NSA_ILi0EEESX_EEEEENS5_IJNS4_10UnderscoreES10_S10_EEEEENS4_23SM90_TMA_LOAD_MULTICASTENS4_14ComposedLayoutINS4_7SwizzleILi3ELi4ELi3EEENS4_18smem_ptr_flag_bitsILi16EEENSV_INS5_IJNSA_ILi8EEESH_EEENS5_IJSH_SB_EEEEEEEvNS4_8identityENS4_13SM90_TMA_LOADES1D_vS1E_EENS_8epilogue10collective6detail29Sm90TmaWarpSpecializedAdapterINS1I_15DefaultEpilogueISK_SL_SL_NS1H_6thread17LinearCombinationISK_Li1EffLNS1M_9ScaleType4KindE0ELNS_15FloatRoundStyleE2ESK_EENS1_15EpilogueDefaultEEEEEvvEEEEvNT_6ParamsE:
        .type           _ZN7cutlass13device_kernelINS_4gemm6kernel13GemmUniversalIN4cute5tupleIJiiiiEEENS1_10collective13CollectiveMmaINS1_34MainloopSm90TmaGmmaWarpSpecializedILi2ENS5_IJNS4_1CILi1EEENSA_ILi2EEESB_EEENS1_35KernelTmaWarpSpecializedCooperativeEEENS5_IJNSA_ILi256EEENSA_ILi64EEENSA_ILi128EEEEEENS_6half_tENS5_IJlSB_lEEESK_SL_NS4_8TiledMMAINS4_8MMA_AtomIJNS4_4SM904GMMA25MMA_64x64x16_F32F16F16_SSILNSP_5MajorE0ELSR_0ELNSP_7ScaleInE1ELSS_1EEEEEENS4_6LayoutINS5_IJSC_SB_SB_EEENS5_IJSB_NSA_ILi0EEESX_EEEEENS5_IJNS4_10UnderscoreES10_S10_EEEEENS4_23SM90_TMA_LOAD_MULTICASTENS4_14ComposedLayoutINS4_7SwizzleILi3ELi4ELi3EEENS4_18smem_ptr_flag_bitsILi16EEENSV_INS5_IJNSA_ILi8EEESH_EEENS5_IJSH_SB_EEEEEEEvNS4_8identityENS4_13SM90_TMA_LOADES1D_vS1E_EENS_8epilogue10collective6detail29Sm90TmaWarpSpecializedAdapterINS1I_15DefaultEpilogueISK_SL_SL_NS1H_6thread17LinearCombinationISK_Li1EffLNS1M_9ScaleType4KindE0ELNS_15FloatRoundStyleE2ESK_EENS1_15EpilogueDefaultEEEEEvvEEEEvNT_6ParamsE,@function
        .size           _ZN7cutlass13device_kernelINS_4gemm6kernel13GemmUniversalIN4cute5tupleIJiiiiEEENS1_10collective13CollectiveMmaINS1_34MainloopSm90TmaGmmaWarpSpecializedILi2ENS5_IJNS4_1CILi1EEENSA_ILi2EEESB_EEENS1_35KernelTmaWarpSpecializedCooperativeEEENS5_IJNSA_ILi256EEENSA_ILi64EEENSA_ILi128EEEEEENS_6half_tENS5_IJlSB_lEEESK_SL_NS4_8TiledMMAINS4_8MMA_AtomIJNS4_4SM904GMMA25MMA_64x64x16_F32F16F16_SSILNSP_5MajorE0ELSR_0ELNSP_7ScaleInE1ELSS_1EEEEEENS4_6LayoutINS5_IJSC_SB_SB_EEENS5_IJSB_NSA_ILi0EEESX_EEEEENS5_IJNS4_10UnderscoreES10_S10_EEEEENS4_23SM90_TMA_LOAD_MULTICASTENS4_14ComposedLayoutINS4_7SwizzleILi3ELi4ELi3EEENS4_18smem_ptr_flag_bitsILi16EEENSV_INS5_IJNSA_ILi8EEESH_EEENS5_IJSH_SB_EEEEEEEvNS4_8identityENS4_13SM90_TMA_LOADES1D_vS1E_EENS_8epilogue10collective6detail29Sm90TmaWarpSpecializedAdapterINS1I_15DefaultEpilogueISK_SL_SL_NS1H_6thread17LinearCombinationISK_Li1EffLNS1M_9ScaleType4KindE0ELNS_15FloatRoundStyleE2ESK_EENS1_15EpilogueDefaultEEEEEvvEEEEvNT_6ParamsE,(.L_x_191 - _ZN7cutlass13device_kernelINS_4gemm6kernel13GemmUniversalIN4cute5tupleIJiiiiEEENS1_10collective13CollectiveMmaINS1_34MainloopSm90TmaGmmaWarpSpecializedILi2ENS5_IJNS4_1CILi1EEENSA_ILi2EEESB_EEENS1_35KernelTmaWarpSpecializedCooperativeEEENS5_IJNSA_ILi256EEENSA_ILi64EEENSA_ILi128EEEEEENS_6half_tENS5_IJlSB_lEEESK_SL_NS4_8TiledMMAINS4_8MMA_AtomIJNS4_4SM904GMMA25MMA_64x64x16_F32F16F16_SSILNSP_5MajorE0ELSR_0ELNSP_7ScaleInE1ELSS_1EEEEEENS4_6LayoutINS5_IJSC_SB_SB_EEENS5_IJSB_NSA_ILi0EEESX_EEEEENS5_IJNS4_10UnderscoreES10_S10_EEEEENS4_23SM90_TMA_LOAD_MULTICASTENS4_14ComposedLayoutINS4_7SwizzleILi3ELi4ELi3EEENS4_18smem_ptr_flag_bitsILi16EEENSV_INS5_IJNSA_ILi8EEESH_EEENS5_IJSH_SB_EEEEEEEvNS4_8identityENS4_13SM90_TMA_LOADES1D_vS1E_EENS_8epilogue10collective6detail29Sm90TmaWarpSpecializedAdapterINS1I_15DefaultEpilogueISK_SL_SL_NS1H_6thread17LinearCombinationISK_Li1EffLNS1M_9ScaleType4KindE0ELNS_15FloatRoundStyleE2ESK_EENS1_15EpilogueDefaultEEEEEvvEEEEvNT_6ParamsE)
        .other          _ZN7cutlass13device_kernelINS_4gemm6kernel13GemmUniversalIN4cute5tupleIJiiiiEEENS1_10collective13CollectiveMmaINS1_34MainloopSm90TmaGmmaWarpSpecializedILi2ENS5_IJNS4_1CILi1EEENSA_ILi2EEESB_EEENS1_35KernelTmaWarpSpecializedCooperativeEEENS5_IJNSA_ILi256EEENSA_ILi64EEENSA_ILi128EEEEEENS_6half_tENS5_IJlSB_lEEESK_SL_NS4_8TiledMMAINS4_8MMA_AtomIJNS4_4SM904GMMA25MMA_64x64x16_F32F16F16_SSILNSP_5MajorE0ELSR_0ELNSP_7ScaleInE1ELSS_1EEEEEENS4_6LayoutINS5_IJSC_SB_SB_EEENS5_IJSB_NSA_ILi0EEESX_EEEEENS5_IJNS4_10UnderscoreES10_S10_EEEEENS4_23SM90_TMA_LOAD_MULTICASTENS4_14ComposedLayoutINS4_7SwizzleILi3ELi4ELi3EEENS4_18smem_ptr_flag_bitsILi16EEENSV_INS5_IJNSA_ILi8EEESH_EEENS5_IJSH_SB_EEEEEEEvNS4_8identityENS4_13SM90_TMA_LOADES1D_vS1E_EENS_8epilogue10collective6detail29Sm90TmaWarpSpecializedAdapterINS1I_15DefaultEpilogueISK_SL_SL_NS1H_6thread17LinearCombinationISK_Li1EffLNS1M_9ScaleType4KindE0ELNS_15FloatRoundStyleE2ESK_EENS1_15EpilogueDefaultEEEEEvvEEEEvNT_6ParamsE,@"STO_CUDA_ENTRY STV_DEFAULT"
_ZN7cutlass13device_kernelINS_4gemm6kernel13GemmUniversalIN4cute5tupleIJiiiiEEENS1_10collective13CollectiveMmaINS1_34MainloopSm90TmaGmmaWarpSpecializedILi2ENS5_IJNS4_1CILi1EEENSA_ILi2EEESB_EEENS1_35KernelTmaWarpSpecializedCooperativeEEENS5_IJNSA_ILi256EEENSA_ILi64EEENSA_ILi128EEEEEENS_6half_tENS5_IJlSB_lEEESK_SL_NS4_8TiledMMAINS4_8MMA_AtomIJNS4_4SM904GMMA25MMA_64x64x16_F32F16F16_SSILNSP_5MajorE0ELSR_0ELNSP_7ScaleInE1ELSS_1EEEEEENS4_6LayoutINS5_IJSC_SB_SB_EEENS5_IJSB_NSA_ILi0EEESX_EEEEENS5_IJNS4_10UnderscoreES10_S10_EEEEENS4_23SM90_TMA_LOAD_MULTICASTENS4_14ComposedLayoutINS4_7SwizzleILi3ELi4ELi3EEENS4_18smem_ptr_flag_bitsILi16EEENSV_INS5_IJNSA_ILi8EEESH_EEENS5_IJSH_SB_EEEEEEEvNS4_8identityENS4_13SM90_TMA_LOADES1D_vS1E_EENS_8epilogue10collective6detail29Sm90TmaWarpSpecializedAdapterINS1I_15DefaultEpilogueISK_SL_SL_NS1H_6thread17LinearCombinationISK_Li1EffLNS1M_9ScaleType4KindE0ELNS_15FloatRoundStyleE2ESK_EENS1_15EpilogueDefaultEEEEEvvEEEEvNT_6ParamsE:
[----:B------:R-:W0:Y:S01]  /*0000*/  LDC R1, c[0x0][0x28] ;  /* 0x00000a00ff017b82 */ /* 0x000e220000000800 */
[----:B------:R-:W1:Y:S01]  /*0010*/  S2R R97, SR_TID.X ;  /* 0x0000000000617919 */ /* 0x000e620000002100 */
[----:B------:R-:W-:Y:S01]  /*0020*/  ELECT P0, URZ, PT ;  /* 0x00000000003f782f */ /* 0x000fe20003800000 */
[----:B------:R-:W-:Y:S01]  /*0030*/  BSSY B0, `(.L_x_0) ;  /* 0x000000f000007945 */ /* 0x000fe20003800000 */
[--C-:B-1----:R-:W-:Y:S02]  /*0040*/  SHF.R.U32.HI R0, RZ, 0x5, R97.reuse ;  /* 0x00000005ff007819 */ /* 0x102fe40000011661 */
[----:B------:R-:W-:-:S03]  /*0050*/  SHF.R.U32.HI R6, RZ, 0x7, R97 ;  /* 0x00000007ff067819 */ /* 0x000fc60000011661 */
[----:B------:R-:W1:Y:S04]  /*0060*/  SHFL.IDX PT, R3, R0, RZ, 0x1f ;  /* 0x00001fff00037589 */ /* 0x000e6800000e0000 */
[----:B------:R2:W3:Y:S01]  /*0070*/  SHFL.IDX PT, R2, R6, RZ, 0x1f ;  /* 0x00001fff06027589 */ /* 0x0004e200000e0000 */
[----:B-1----:R-:W-:-:S13]  /*0080*/  ISETP.NE.OR P0, PT, R3, RZ, !P0 ;  /* 0x000000ff0300720c */ /* 0x002fda0004705670 */
[----:B0-23--:R-:W-:Y:S05]  /*0090*/  @P0 BRA `(.L_x_1) ;  /* 0x0000000000200947 */ /* 0x00dfea0003800000 */
[----:B------:R-:W-:Y:S02]  /*00a0*/  ULDC.64 UR4, c[0x0][0x198] ;  /* 0x0000660000047ab9 */ /* 0x000fe40000000a00 */
[----:B------:R-:W-:Y:S02]  /*00b0*/  UIADD3 UR6, UP0, UR4, 0xf0, URZ ;  /* 0x000000f004067890 */ /* 0x000fe4000ff1e03f */
[----:B------:R-:W-:Y:S02]  /*00c0*/  UIADD3 UR4, UP1, UR4, 0x1f0, URZ ;  /* 0x000001f004047890 */ /* 0x000fe4000ff3e03f */
[----:B------:R-:W-:Y:S02]  /*00d0*/  UIADD3.X UR7, URZ, UR5, URZ, UP0, !UPT ;  /* 0x000000053f077290 */ /* 0x000fe400087fe43f */
[----:B------:R-:W-:-:S07]  /*00e0*/  UIADD3.X UR5, URZ, UR5, URZ, UP1, !UPT ;  /* 0x000000053f057290 */ /* 0x000fce0008ffe43f */
[----:B------:R0:W-:Y:S02]  /*00f0*/  UTMACCTL.PF [UR6] ;  /* 0x00000000060079b9 */ /* 0x0001e40008040000 */
[----:B------:R0:W-:Y:S02]  /*0100*/  UTMACCTL.PF [UR4] ;  /* 0x00000000040079b9 */ /* 0x0001e40008040000 */
[----:B0-----:R-:W-:Y:S01]  /*0110*/  NOP ;  /* 0x0000000000007918 */ /* 0x001fe20000000000 */
.L_x_1:
[----:B------:R-:W-:Y:S05]  /*0120*/  BSYNC B0 ;  /* 0x0000000000007941 */ /* 0x000fea0003800000 */
.L_x_0:
[----:B------:R-:W0:Y:S02]  /*0130*/  SHFL.IDX PT, R5, R0, RZ, 0x1f ;  /* 0x00001fff00057589 */ /* 0x000e2400000e0000 */
[----:B0-----:R-:W-:-:S13]  /*0140*/  ISETP.NE.AND P0, PT, R5, RZ, PT ;  /* 0x000000ff0500720c */ /* 0x001fda0003f05270 */
[----:B------:R-:W-:Y:S05]  /*0150*/  @P0 BRA `(.L_x_2) ;  /* 0x0000000000480947 */ /* 0x000fea0003800000 */
[----:B------:R-:W0:Y:S01]  /*0160*/  S2UR UR8, SR_CgaCtaId ;  /* 0x00000000000879c3 */ /* 0x000e220000008800 */
[----:B------:R-:W-:Y:S01]  /*0170*/  UMOV UR4, 0x400 ;  /* 0x0000040000047882 */ /* 0x000fe20000000000 */
[----:B------:R-:W-:Y:S01]  /*0180*/  UMOV UR5, 0x1 ;  /* 0x0000000100057882 */ /* 0x000fe20000000000 */
[----:B------:R-:W-:Y:S01]  /*0190*/  UMOV UR6, 0x4 ;  /* 0x0000000400067882 */ /* 0x000fe20000000000 */
[----:B------:R-:W-:Y:S01]  /*01a0*/  ELECT P0, URZ, PT ;  /* 0x00000000003f782f */ /* 0x000fe20003800000 */
[----:B------:R-:W-:-:S04]  /*01b0*/  UIADD3 UR6, -UR6, 0x100000, URZ ;  /* 0x0010000006067890 */ /* 0x000fc8000fffe13f */
[----:B------:R-:W-:Y:S02]  /*01c0*/  USHF.L.U32 UR7, UR6, 0xb, URZ ;  /* 0x0000000b06077899 */ /* 0x000fe4000800063f */
[----:B------:R-:W-:Y:S02]  /*01d0*/  USHF.L.U32 UR6, UR6, 0x1, URZ ;  /* 0x0000000106067899 */ /* 0x000fe4000800063f */
[----:B0-----:R-:W-:Y:S02]  /*01e0*/  ULEA UR8, UR8, UR4, 0x18 ;  /* 0x0000000408087291 */ /* 0x001fe4000f8ec03f */
[----:B------:R-:W-:-:S04]  /*01f0*/  UIADD3 UR4, -UR5, 0x100000, URZ ;  /* 0x0010000005047890 */ /* 0x000fc8000fffe13f */
[----:B------:R-:W-:Y:S02]  /*0200*/  USHF.L.U32 UR5, UR4, 0xb, URZ ;  /* 0x0000000b04057899 */ /* 0x000fe4000800063f */
[----:B------:R-:W-:Y:S01]  /*0210*/  USHF.L.U32 UR4, UR4, 0x1, URZ ;  /* 0x0000000104047899 */ /* 0x000fe2000800063f */
[----:B------:R-:W0:Y:S11]  /*0220*/  FENCE.VIEW.ASYNC.S ;  /* 0x00000000000073c6 */ /* 0x000e360000000000 */
[----:B0-----:R0:W1:Y:S01]  /*0230*/  SYNCS.EXCH.64 URZ, [UR8], UR4 ;  /* 0x00000004083f75b2 */ /* 0x0010620008000100 */
[----:B------:R0:W2:Y:S01]  /*0240*/  SYNCS.EXCH.64 URZ, [UR8+0x10], UR6 ;  /* 0x00001006083f75b2 */ /* 0x0000a20008000100 */
[----:B------:R0:W3:Y:S01]  /*0250*/  SYNCS.EXCH.64 URZ, [UR8+0x8], UR4 ;  /* 0x00000804083f75b2 */ /* 0x0000e20008000100 */
[----:B------:R0:W4:Y:S01]  /*0260*/  SYNCS.EXCH.64 URZ, [UR8+0x18], UR6 ;  /* 0x00001806083f75b2 */ /* 0x0001220008000100 */
[----:B------:R-:W-:Y:S01]  /*0270*/  NOP ;  /* 0x0000000000007918 */ /* 0x000fe20000000000 */
.L_x_2:
[----:B------:R-:W5:Y:S01]  /*0280*/  SHFL.IDX PT, R0, R0, RZ, 0x1f ;  /* 0x00001fff00007589 */ /* 0x000f6200000e0000 */
[----:B------:R-:W-:Y:S01]  /*0290*/  SHF.R.S32.HI R8, RZ, 0x1f, R97 ;  /* 0x0000001fff087819 */ /* 0x000fe20000011461 */
[----:B0-----:R-:W0:Y:S01]  /*02a0*/  S2UR UR8, SR_CTAID.X ;  /* 0x00000000000879c3 */ /* 0x001e220000002500 */
[----:B------:R-:W-:Y:S01]  /*02b0*/  ELECT P0, URZ, PT ;  /* 0x00000000003f782f */ /* 0x000fe20003800000 */
[----:B------:R-:W1:Y:S01]  /*02c0*/  S2R R4, SR_CTAID.Y ;  /* 0x0000000000047919 */ /* 0x000e620000002600 */
[----:B------:R-:W-:Y:S01]  /*02d0*/  LEA.HI R8, R8, R97, RZ, 0x7 ;  /* 0x0000006108087211 */ /* 0x000fe200078f38ff */
[----:B------:R-:W-:Y:S01]  /*02e0*/  ULDC UR4, c[0x0][0x154] ;  /* 0x0000550000047ab9 */ /* 0x000fe20000000800 */
[----:B------:R-:W-:Y:S01]  /*02f0*/  SHF.R.S32.HI R10, RZ, 0x1f, R5 ;  /* 0x0000001fff0a7819 */ /* 0x000fe20000011405 */
[----:B------:R-:W-:Y:S01]  /*0300*/  NOP ;  /* 0x0000000000007918 */ /* 0x000fe20000000000 */
[----:B------:R-:W-:Y:S01]  /*0310*/  LOP3.LUT R8, R8, 0xffffff80, RZ, 0xc0, !PT ;  /* 0xffffff8008087812 */ /* 0x000fe200078ec0ff */
[----:B------:R-:W2:Y:S01]  /*0320*/  LDC R14, c[0x0][0x140] ;  /* 0x00005000ff0e7b82 */ /* 0x000ea20000000800 */
[----:B------:R-:W-:Y:S01]  /*0330*/  LEA.HI R10, R10, R5, RZ, 0x2 ;  /* 0x000000050a0a7211 */ /* 0x000fe200078f10ff */
[----:B------:R-:W-:-:S02]  /*0340*/  NOP ;  /* 0x0000000000007918 */ /* 0x000fc40000000000 */
[----:B------:R-:W-:Y:S01]  /*0350*/  IMAD.IADD R8, R97, 0x1, -R8 ;  /* 0x0000000161087824 */ /* 0x000fe200078e0a08 */
[----:B------:R-:W-:-:S03]  /*0360*/  LOP3.LUT R10, R10, 0x3ffffffc, RZ, 0xc0, !PT ;  /* 0x3ffffffc0a0a7812 */ /* 0x000fc600078ec0ff */
[----:B------:R-:W3:Y:S01]  /*0370*/  LDC R12, c[0x0][0x144] ;  /* 0x00005100ff0c7b82 */ /* 0x000ee20000000800 */
[----:B------:R-:W-:Y:S01]  /*0380*/  SHF.R.S32.HI R7, RZ, 0x1f, R8 ;  /* 0x0000001fff077819 */ /* 0x000fe20000011408 */
[----:B------:R-:W-:Y:S01]  /*0390*/  IMAD.IADD R10, R5, 0x1, -R10 ;  /* 0x00000001050a7824 */ /* 0x000fe200078e0a0a */
[----:B------:R-:W-:Y:S02]  /*03a0*/  LOP3.LUT P2, RZ, R8, 0x7, RZ, 0xc0, !PT ;  /* 0x0000000708ff7812 */ /* 0x000fe4000784c0ff */
[----:B------:R-:W-:Y:S01]  /*03b0*/  LEA.HI R7, R7, R8, RZ, 0x3 ;  /* 0x0000000807077211 */ /* 0x000fe200078f18ff */
[----:B------:R-:W-:Y:S01]  /*03c0*/  VIADD R8, R2, 0xffffffff ;  /* 0xffffffff02087836 */ /* 0x000fe20000000000 */
[----:B-----5:R-:W-:Y:S02]  /*03d0*/  ISETP.NE.OR P0, PT, R0, RZ, !P0 ;  /* 0x000000ff0000720c */ /* 0x020fe40004705670 */
[--C-:B------:R-:W-:Y:S02]  /*03e0*/  SHF.R.S32.HI R0, RZ, 0x3, R7.reuse ;  /* 0x00000003ff007819 */ /* 0x100fe40000011407 */
[----:B------:R-:W-:-:S02]  /*03f0*/  SHF.R.S32.HI R7, RZ, 0x1f, R7 ;  /* 0x0000001fff077819 */ /* 0x000fc40000011407 */
[----:B0-----:R-:W-:Y:S02]  /*0400*/  I2FP.F32.U32 R11, UR8 ;  /* 0x00000008000b7c45 */ /* 0x001fe40008201000 */
[----:B------:R-:W-:Y:S02]  /*0410*/  LEA.HI R7, R7, R0, RZ, 0x2 ;  /* 0x0000000007077211 */ /* 0x000fe400078f10ff */
[----:B--2---:R-:W-:Y:S02]  /*0420*/  ISETP.EQ.U32.AND P3, PT, R14, 0x1, PT ;  /* 0x000000010e00780c */ /* 0x004fe40003f62070 */
[----:B-1----:R-:W-:Y:S01]  /*0430*/  I2FP.F32.U32 R9, R4 ;  /* 0x0000000400097245 */ /* 0x002fe20000201000 */
[----:B------:R-:W-:Y:S01]  /*0440*/  VOTEU.ALL UP0, P0 ;  /* 0x00000000003f7886 */ /* 0x000fe20000000000 */
[----:B------:R-:W-:Y:S01]  /*0450*/  LOP3.LUT R7, R7, 0xfffffffc, RZ, 0xc0, !PT ;  /* 0xfffffffc07077812 */ /* 0x000fe200078ec0ff */
[----:B------:R-:W-:Y:S01]  /*0460*/  VOTEU.ALL UP1, P0 ;  /* 0x00000000003f7886 */ /* 0x000fe20000020000 */
[----:B------:R-:W-:Y:S01]  /*0470*/  ISETP.GE.U32.AND P5, PT, R8, 0x2, PT ;  /* 0x000000020800780c */ /* 0x000fe20003fa6070 */
[----:B------:R-:W-:Y:S01]  /*0480*/  FMUL R13, R9, UR4 ;  /* 0x00000004090d7c20 */ /* 0x000fe20008400000 */
[----:B------:R-:W0:Y:S01]  /*0490*/  @!UP0 S2UR UR7, SR_CgaCtaId ;  /* 0x00000000000789c3 */ /* 0x000e220000008800 */
[----:B------:R-:W-:Y:S01]  /*04a0*/  ULDC UR4, c[0x0][0x150] ;  /* 0x0000540000047ab9 */ /* 0x000fe20000000800 */
[----:B------:R-:W-:-:S02]  /*04b0*/  IMAD.IADD R7, R0, 0x1, -R7 ;  /* 0x0000000100077824 */ /* 0x000fc400078e0a07 */
[----:B------:R-:W-:Y:S01]  /*04c0*/  FMUL R11, R11, UR4 ;  /* 0x000000040b0b7c20 */ /* 0x000fe20008400000 */
[----:B------:R-:W-:Y:S01]  /*04d0*/  SHF.R.S32.HI R0, RZ, 0x1f, R3 ;  /* 0x0000001fff007819 */ /* 0x000fe20000011403 */
[----:B------:R-:W1:Y:S01]  /*04e0*/  F2I.U32.TRUNC.NTZ R13, R13 ;  /* 0x0000000d000d7305 */ /* 0x000e62000020f000 */
[----:B------:R-:W-:Y:S01]  /*04f0*/  IMAD R7, R10, 0x4, R7 ;  /* 0x000000040a077824 */ /* 0x000fe200078e0207 */
[----:B------:R-:W-:Y:S01]  /*0500*/  UMOV UR4, 0x20 ;  /* 0x0000002000047882 */ /* 0x000fe20000000000 */
[----:B------:R-:W2:Y:S01]  /*0510*/  LDC R9, c[0x0][0x148] ;  /* 0x00005200ff097b82 */ /* 0x000ea20000000800 */
[----:B------:R-:W-:Y:S01]  /*0520*/  LEA.HI R0, R0, R3, RZ, 0x2 ;  /* 0x0000000300007211 */ /* 0x000fe200078f10ff */
[----:B------:R-:W-:Y:S01]  /*0530*/  IMAD.SHL.U32 R10, R7, 0x4, RZ ;  /* 0x00000004070a7824 */ /* 0x000fe200078e00ff */
[----:B------:R-:W-:Y:S01]  /*0540*/  @!UP0 UMOV UR6, 0x400 ;  /* 0x0000040000068882 */ /* 0x000fe20000000000 */
[----:B------:R-:W-:-:S04]  /*0550*/  @!UP0 UIADD3 UR4, -UR4, 0x100000, URZ ;  /* 0x0010000004048890 */ /* 0x000fc8000fffe13f */
[----:B------:R-:W-:Y:S02]  /*0560*/  @!UP0 USHF.L.U32 UR5, UR4, 0xb, URZ ;  /* 0x0000000b04058899 */ /* 0x000fe4000800063f */
[----:B------:R-:W-:Y:S01]  /*0570*/  @!UP0 USHF.L.U32 UR4, UR4, 0x1, URZ ;  /* 0x0000000104048899 */ /* 0x000fe2000800063f */
[----:B------:R-:W5:Y:S01]  /*0580*/  F2I.U32.TRUNC.NTZ R11, R11 ;  /* 0x0000000b000b7305 */ /* 0x000f62000020f000 */
[----:B------:R-:W-:Y:S02]  /*0590*/  LOP3.LUT R0, R0, 0xfffffffc, RZ, 0xc0, !PT ;  /* 0xfffffffc00007812 */ /* 0x000fe400078ec0ff */
[----:B------:R-:W-:-:S03]  /*05a0*/  LOP3.LUT R19, R7, 0xc, R10, 0x78, !PT ;  /* 0x0000000c07137812 */ /* 0x000fc600078e780a */
[----:B------:R-:W-:Y:S02]  /*05b0*/  IMAD.IADD R3, R3, 0x1, -R0 ;  /* 0x0000000103037824 */ /* 0x000fe400078e0a00 */
[----:B-1----:R-:W-:Y:S01]  /*05c0*/  IMAD.MOV R22, RZ, RZ, -R13 ;  /* 0x000000ffff167224 */ /* 0x002fe200078e0a0d */
[----:B0-----:R-:W-:Y:S02]  /*05d0*/  @!UP0 ULEA UR6, UR7, UR6, 0x18 ;  /* 0x0000000607068291 */ /* 0x001fe4000f8ec03f */
[----:B------:R-:W-:Y:S01]  /*05e0*/  ISETP.NE.AND P1, PT, R3, 0x3, PT ;  /* 0x000000030300780c */ /* 0x000fe20003f25270 */
[----:B------:R-:W-:Y:S01]  /*05f0*/  VOTEU.ALL UP0, P0 ;  /* 0x00000000003f7886 */ /* 0x000fe20000000000 */
[----:B------:R-:W-:Y:S01]  /*0600*/  ISETP.LT.U32.AND P0, PT, R19, 0x2, !P2 ;  /* 0x000000021300780c */ /* 0x000fe20005701070 */
[----:B-----5:R-:W-:Y:S01]  /*0610*/  IMAD.MOV R11, RZ, RZ, -R11 ;  /* 0x000000ffff0b7224 */ /* 0x020fe200078e0a0b */
[----:B------:R-:W-:Y:S02]  /*0620*/  ISETP.EQ.OR P1, PT, R3, RZ, !P1 ;  /* 0x000000ff0300720c */ /* 0x000fe40004f22670 */
[C---:B------:R-:W-:Y:S01]  /*0630*/  ISETP.NE.AND P2, PT, R2.reuse, RZ, PT ;  /* 0x000000ff0200720c */ /* 0x040fe20003f45270 */
[----:B--2---:R-:W-:Y:S01]  /*0640*/  IMAD R0, R9, R22, R4 ;  /* 0x0000001609007224 */ /* 0x004fe200078e0204 */
[----:B------:R-:W-:Y:S01]  /*0650*/  ISETP.EQ.AND P1, PT, R2, RZ, P1 ;  /* 0x000000ff0200720c */ /* 0x000fe20000f22270 */
[----:B---3--:R-:W-:Y:S01]  /*0660*/  IMAD R7, R12, R11, UR8 ;  /* 0x000000080c077e24 */ /* 0x008fe2000f8e020b */
[----:B------:R-:W0:Y:S02]  /*0670*/  FENCE.VIEW.ASYNC.S ;  /* 0x00000000000073c6 */ /* 0x000e240000000000 */
[----:B0-----:R0:W1:Y:S01]  /*0680*/  @!UP0 SYNCS.EXCH.64 URZ, [UR6+0x30], UR4 ;  /* 0x00003004063f85b2 */ /* 0x0010620008000100 */
[----:B------:R-:W-:-:S02]  /*0690*/  ISETP.NE.AND P4, PT, R0, R19, PT ;  /* 0x000000130000720c */ /* 0x000fc40003f85270 */
[----:B------:R-:W-:Y:S02]  /*06a0*/  SEL R18, RZ, 0x1, !P1 ;  /* 0x00000001ff127807 */ /* 0x000fe40004800000 */
[----:B------:R-:W-:Y:S02]  /*06b0*/  ISETP.EQ.OR P4, PT, R7, RZ, !P4 ;  /* 0x000000ff0700720c */ /* 0x000fe40006782670 */
[----:B------:R-:W-:Y:S02]  /*06c0*/  LOP3.LUT R0, R97, 0x7f, RZ, 0xc0, !PT ;  /* 0x0000007f61007812 */ /* 0x000fe400078ec0ff */
[----:B------:R-:W-:Y:S02]  /*06d0*/  PLOP3.LUT P0, PT, P0, P4, PT, 0x80, 0x0 ;  /* 0x000000000000781c */ /* 0x000fe40000709070 */
[----:B------:R-:W-:Y:S02]  /*06e0*/  SEL R18, R18, 0x2, P5 ;  /* 0x0000000212127807 */ /* 0x000fe40002800000 */
[----:B------:R-:W-:Y:S01]  /*06f0*/  P2R R114, PR, RZ, 0x1 ;  /* 0x00000001ff727803 */ /* 0x000fe20000000000 */
[----:B------:R0:W2:Y:S01]  /*0700*/  @!UP1 SYNCS.EXCH.64 URZ, [UR6+0x38], UR4 ;  /* 0x00003804063f95b2 */ /* 0x0000a20008000100 */
[----:B------:R-:W-:Y:S01]  /*0710*/  NOP ;  /* 0x0000000000007918 */ /* 0x000fe20000000000 */
[----:B------:R-:W-:Y:S06]  /*0720*/  @!P3 BRA `(.L_x_3) ;  /* 0x000000000008b947 */ /* 0x000fec0003800000 */
[----:B-12-4-:R-:W-:Y:S01]  /*0730*/  UCGABAR_ARV ;  /* 0x00000000000079c7 */ /* 0x016fe20008000000 */
[----:B------:R-:W-:Y:S05]  /*0740*/  BRA `(.L_x_4) ;  /* 0x0000000000047947 */ /* 0x000fea0003800000 */
.L_x_3:
[----:B-12-4-:R-:W-:Y:S01]  /*0750*/  NOP ;  /* 0x0000000000007918 */ /* 0x016fe20000000000 */
.L_x_4:
[----:B------:R-:W1:Y:S01]  /*0760*/  LDC R2, c[0x0][0x65c] ;  /* 0x00019700ff027b82 */ /* 0x000e620000000800 */
[----:B------:R-:W-:Y:S01]  /*0770*/  LOP3.LUT R5, R5, 0xffffefff, RZ, 0xc0, !PT ;  /* 0xffffefff05057812 */ /* 0x000fe200078ec0ff */
[----:B------:R-:W-:Y:S02]  /*0780*/  IMAD.U32 R10, RZ, RZ, UR8 ;  /* 0x00000008ff0a7e24 */ /* 0x000fe4000f8e00ff */
[----:B------:R-:W-:Y:S01]  /*0790*/  IMAD.MOV.U32 R11, RZ, RZ, RZ ;  /* 0x000000ffff0b7224 */ /* 0x000fe200078e00ff */
[----:B-1----:R-:W-:-:S13]  /*07a0*/  ISETP.NE.AND P1, PT, R2, 0x1, PT ;  /* 0x000000010200780c */ /* 0x002fda0003f25270 */
[----:B------:R-:W1:Y:S01]  /*07b0*/  @P1 LDC R17, c[0x0][0x10] ;  /* 0x00000400ff111b82 */ /* 0x000e620000000800 */
[----:B------:R-:W-:Y:S01]  /*07c0*/  @P1 LOP3.LUT R5, R5, 0x1000, RZ, 0xfc, !PT ;  /* 0x0000100005051812 */ /* 0x000fe200078efcff */
[----:B------:R-:W-:Y:S02]  /*07d0*/  @P1 IMAD.MOV.U32 R5, RZ, RZ, RZ ;  /* 0x000000ffff051224 */ /* 0x000fe400078e00ff */
[----:B------:R-:W-:-:S04]  /*07e0*/  @P1 IMAD.MOV.U32 R15, RZ, RZ, RZ ;  /* 0x000000ffff0f1224 */ /* 0x000fc800078e00ff */
[----:B------:R-:W2:Y:S01]  /*07f0*/  @!P1 LDC R13, c[0x0][0xc] ;  /* 0x00000300ff0d9b82 */ /* 0x000ea20000000800 */
[----:B0-----:R-:W-:Y:S01]  /*0800*/  ULDC UR4, c[0x0][0xc] ;  /* 0x0000030000047ab9 */ /* 0x001fe20000000800 */
[----:B------:R-:W-:Y:S01]  /*0810*/  ULDC UR5, c[0x0][0x10] ;  /* 0x0000040000057ab9 */ /* 0x000fe20000000800 */
[----:B------:R-:W-:Y:S01]  /*0820*/  ULDC UR6, c[0x0][0x14] ;  /* 0x0000050000067ab9 */ /* 0x000fe20000000800 */
[----:B------:R-:W-:-:S04]  /*0830*/  UIMAD.WIDE.U32 UR4, UR4, UR5, URZ ;  /* 0x00000005040472a5 */ /* 0x000fc8000f8e003f */
[----:B------:R-:W-:Y:S02]  /*0840*/  UIMAD.WIDE.U32 UR38, UR4, UR6, URZ ;  /* 0x00000006042672a5 */ /* 0x000fe4000f8e003f */
[----:B------:R-:W-:-:S04]  /*0850*/  UIMAD UR41, UR5, UR6, URZ ;  /* 0x00000006052972a4 */ /* 0x000fc8000f8e023f */
[----:B------:R-:W-:Y:S01]  /*0860*/  UIADD3 UR41, UR39, UR41, URZ ;  /* 0x0000002927297290 */ /* 0x000fe2000fffe03f */
[----:B-1----:R-:W-:-:S04]  /*0870*/  @P1 IMAD.WIDE.U32 R16, R17, UR8, R4 ;  /* 0x0000000811101c25 */ /* 0x002fc8000f8e0004 */
[----:B------:R-:W-:Y:S02]  /*0880*/  @P1 IMAD.IADD R17, R17, 0x1, R15 ;  /* 0x0000000111111824 */ /* 0x000fe400078e020f */
[----:B--2---:R-:W-:-:S04]  /*0890*/  @!P1 IMAD.WIDE.U32 R10, R4, R13, R10 ;  /* 0x0000000d040a9225 */ /* 0x004fc800078e000a */
[----:B------:R-:W-:Y:S02]  /*08a0*/  @!P1 IMAD.MOV.U32 R16, RZ, RZ, R10 ;  /* 0x000000ffff109224 */ /* 0x000fe400078e000a */
[----:B------:R-:W-:Y:S01]  /*08b0*/  @!P1 IMAD.MOV.U32 R17, RZ, RZ, R11 ;  /* 0x000000ffff119224 */ /* 0x000fe200078e000b */
[----:B------:R-:W-:Y:S06]  /*08c0*/  @!P3 BRA `(.L_x_5) ;  /* 0x00000000000cb947 */ /* 0x000fec0003800000 */
[----:B------:R-:W-:Y:S01]  /*08d0*/  UCGABAR_WAIT ;  /* 0x0000000000007dc7 */ /* 0x000fe20008000000 */
[----:B------:R-:W-:Y:S01]  /*08e0*/  CCTL.IVALL ;  /* 0x00000000ff00798f */ /* 0x000fe20002000000 */
[----:B------:R-:W-:Y:S05]  /*08f0*/  BRA `(.L_x_6) ;  /* 0x0000000000047947 */ /* 0x000fea0003800000 */
.L_x_5:
[----:B------:R-:W-:Y:S06]  /*0900*/  BAR.SYNC.DEFER_BLOCKING 0x0 ;  /* 0x0000000000007b1d */ /* 0x000fec0000010000 */
.L_x_6:
[----:B------:R-:W-:Y:S05]  /*0910*/  @!P2 BRA `(.L_x_7) ;  /* 0x000000700068a947 */ /* 0x000fea0003800000 */
[----:B------:R-:W-:-:S13]  /*0920*/  ISETP.GT.U32.AND P0, PT, R8, 0x1, PT ;  /* 0x000000010800780c */ /* 0x000fda0003f04070 */
[----:B------:R-:W-:Y:S05]  /*0930*/  @P0 EXIT ;  /* 0x000000000000094d */ /* 0x000fea0003800000 */
[----:B------:R-:W-:Y:S01]  /*0940*/  ULDC.64 UR4, c[0x0][0x650] ;  /* 0x0001940000047ab9 */ /* 0x000fe20000000a00 */
[----:B------:R-:W-:Y:S01]  /*0950*/  PRMT R3, RZ, 0x7610, R3 ;  /* 0x00007610ff037816 */ /* 0x000fe20000000003 */
[----:B------:R-:W-:Y:S01]  /*0960*/  IMAD.MOV.U32 R109, RZ, RZ, -0x1 ;  /* 0xffffffffff6d7424 */ /* 0x000fe200078e00ff */
[----:B------:R-:W-:Y:S01]  /*0970*/  ISETP.GE.U32.AND P0, PT, R16, UR4, PT ;  /* 0x0000000410007c0c */ /* 0x000fe2000bf06070 */
[----:B------:R-:W-:Y:S02]  /*0980*/  IMAD.MOV.U32 R102, RZ, RZ, -0x1 ;  /* 0xffffffffff667424 */ /* 0x000fe400078e00ff */
[----:B------:R-:W-:Y:S01]  /*0990*/  IMAD.MOV.U32 R23, RZ, RZ, -0x1 ;  /* 0xffffffffff177424 */ /* 0x000fe200078e00ff */
[----:B------:R-:W-:-:S13]  /*09a0*/  ISETP.GE.U32.AND.EX P0, PT, R17, UR5, PT, P0 ;  /* 0x0000000511007c0c */ /* 0x000fda000bf06100 */
[----:B------:R-:W-:Y:S05]  /*09b0*/  @P0 BRA `(.L_x_8) ;  /* 0x00000004002c0947 */ /* 0x000fea0003800000 */
[----:B------:R-:W0:Y:S01]  /*09c0*/  LDC.64 R24, c[0x0][0x628] ;  /* 0x00018a00ff187b82 */ /* 0x000e220000000a00 */
[----:B------:R-:W-:Y:S02]  /*09d0*/  IMAD.MOV.U32 R10, RZ, RZ, R16 ;  /* 0x000000ffff0a7224 */ /* 0x000fe400078e0010 */
[----:B------:R-:W-:-:S05]  /*09e0*/  IMAD.MOV.U32 R11, RZ, RZ, R17 ;  /* 0x000000ffff0b7224 */ /* 0x000fca00078e0011 */
[----:B------:R-:W1:Y:S08]  /*09f0*/  LDC R8, c[0x0][0x630] ;  /* 0x00018c00ff087b82 */ /* 0x000e700000000800 */
[----:B------:R-:W2:Y:S01]  /*0a00*/  LDC.64 R26, c[0x0][0x620] ;  /* 0x00018800ff1a7b82 */ /* 0x000ea20000000a00 */
[----:B0-----:R-:W-:-:S04]  /*0a10*/  ISETP.NE.U32.AND P0, PT, R24, RZ, PT ;  /* 0x000000ff1800720c */ /* 0x001fc80003f05070 */
[----:B------:R-:W-:-:S13]  /*0a20*/  ISETP.NE.AND.EX P0, PT, R25, RZ, PT, P0 ;  /* 0x000000ff1900720c */ /* 0x000fda0003f05300 */
[----:B-12---:R-:W-:Y:S05]  /*0a30*/  @!P0 BRA `(.L_x_9) ;  /* 0x0000000000288947 */ /* 0x006fea0003800000 */
[----:B------:R-:W0:Y:S02]  /*0a40*/  LDC R3, c[0x0][0x634] ;  /* 0x00018d00ff037b82 */ /* 0x000e240000000800 */
[----:B0-----:R-:W-:-:S05]  /*0a50*/  IADD3 R3, P0, R16, R3, RZ ;  /* 0x0000000310037210 */ /* 0x001fca0007f1e0ff */
[----:B------:R-:W-:-:S04]  /*0a60*/  IMAD.X R21, RZ, RZ, R17, P0 ;  /* 0x000000ffff157224 */ /* 0x000fc800000e0611 */
[----:B------:R-:W-:-:S04]  /*0a70*/  IMAD.WIDE.U32 R10, R21, R24, RZ ;  /* 0x00000018150a7225 */ /* 0x000fc800078e00ff */
[----:B------:R-:W-:-:S04]  /*0a80*/  IMAD.WIDE.U32 R12, P0, R3, R25, R10 ;  /* 0x00000019030c7225 */ /* 0x000fc8000780000a */
[----:B------:R-:W-:-:S04]  /*0a90*/  IMAD.WIDE.U32 R10, R3, R24, RZ ;  /* 0x00000018030a7225 */ /* 0x000fc800078e00ff */
[----:B------:R-:W-:Y:S01]  /*0aa0*/  IMAD.X R15, RZ, RZ, RZ, P0 ;  /* 0x000000ffff0f7224 */ /* 0x000fe200000e06ff */
[----:B------:R-:W-:Y:S01]  /*0ab0*/  IADD3 RZ, P0, R11, R12, RZ ;  /* 0x0000000c0bff7210 */ /* 0x000fe20007f1e0ff */
[----:B------:R-:W-:-:S04]  /*0ac0*/  IMAD.MOV.U32 R14, RZ, RZ, R13 ;  /* 0x000000ffff0e7224 */ /* 0x000fc800078e000d */
[----:B------:R-:W-:-:S08]  /*0ad0*/  IMAD.WIDE.U32.X R10, R21, R25, R14, P0 ;  /* 0x00000019150a7225 */ /* 0x000fd000000e040e */
.L_x_9:
[----:B------:R-:W0:Y:S01]  /*0ae0*/  LDC.64 R30, c[0x0][0x640] ;  /* 0x00019000ff1e7b82 */ /* 0x000e220000000a00 */
[--C-:B------:R-:W-:Y:S01]  /*0af0*/  SHF.R.U64 R29, R10, R8, R11.reuse ;  /* 0x000000080a1d7219 */ /* 0x100fe2000000120b */
[----:B------:R-:W-:Y:S01]  /*0b00*/  IMAD R22, R9, R22, R4 ;  /* 0x0000001609167224 */ /* 0x000fe200078e0204 */
[----:B------:R-:W-:Y:S01]  /*0b10*/  SHF.R.U32.HI R3, RZ, R8, R11 ;  /* 0x00000008ff037219 */ /* 0x000fe2000001160b */
[----:B------:R-:W-:Y:S01]  /*0b20*/  IMAD.MOV.U32 R23, RZ, RZ, 0x1 ;  /* 0x00000001ff177424 */ /* 0x000fe200078e00ff */
[----:B------:R-:W-:-:S03]  /*0b30*/  IADD3 R5, P0, RZ, -R29, RZ ;  /* 0x8000001dff057210 */ /* 0x000fc60007f1e0ff */
[----:B------:R-:W1:Y:S02]  /*0b40*/  LDC R12, c[0x0][0x618] ;  /* 0x00018600ff0c7b82 */ /* 0x000e640000000800 */
[----:B------:R-:W-:Y:S02]  /*0b50*/  IMAD.X R3, RZ, RZ, ~R3, P0 ;  /* 0x000000ffff037224 */ /* 0x000fe400000e0e03 */
[----:B------:R-:W-:-:S04]  /*0b60*/  IMAD.WIDE.U32 R10, R5, R26, R16 ;  /* 0x0000001a050a7225 */ /* 0x000fc800078e0010 */
[----:B------:R-:W2:Y:S01]  /*0b70*/  LDC R20, c[0x0][0x608] ;  /* 0x00018200ff147b82 */ /* 0x000ea20000000800 */
[----:B------:R-:W-:Y:S02]  /*0b80*/  IMAD R8, R3, R26, RZ ;  /* 0x0000001a03087224 */ /* 0x000fe400078e02ff */
[----:B------:R-:W-:Y:S02]  /*0b90*/  IMAD.MOV.U32 R3, RZ, RZ, -0x1 ;  /* 0xffffffffff037424 */ /* 0x000fe400078e00ff */
[----:B------:R-:W-:-:S03]  /*0ba0*/  IMAD R5, R5, R27, R8 ;  /* 0x0000001b05057224 */ /* 0x000fc600078e0208 */
[----:B------:R-:W3:Y:S01]  /*0bb0*/  LDC R28, c[0x0][0x658] ;  /* 0x00019600ff1c7b82 */ /* 0x000ee20000000800 */
[----:B------:R-:W-:Y:S01]  /*0bc0*/  IMAD.IADD R5, R11, 0x1, R5 ;  /* 0x000000010b057824 */ /* 0x000fe200078e0205 */
[----:B0-----:R-:W-:-:S04]  /*0bd0*/  ISETP.NE.U32.AND P0, PT, R30, RZ, PT ;  /* 0x000000ff1e00720c */ /* 0x001fc80003f05070 */
[----:B------:R-:W-:Y:S02]  /*0be0*/  ISETP.NE.AND.EX P0, PT, R31, RZ, PT, P0 ;  /* 0x000000ff1f00720c */ /* 0x000fe40003f05300 */
[----:B------:R-:W0:Y:S01]  /*0bf0*/  LDC R24, c[0x0][0x600] ;  /* 0x00018000ff187b82 */ /* 0x000e220000000800 */
[-CC-:B-1----:R-:W-:Y:S02]  /*0c00*/  SHF.R.U64 R14, R10, R12.reuse, R5.reuse ;  /* 0x0000000c0a0e7219 */ /* 0x182fe40000001205 */
[----:B------:R-:W-:-:S05]  /*0c10*/  SHF.R.U32.HI R5, RZ, R12, R5 ;  /* 0x0000000cff057219 */ /* 0x000fca0000011605 */
[----:B------:R-:W1:Y:S01]  /*0c20*/  LDC R15, c[0x0][0x648] ;  /* 0x00019200ff0f7b82 */ /* 0x000e620000000800 */
[-CC-:B--2---:R-:W-:Y:S02]  /*0c30*/  SHF.R.U64 R27, R14, R20.reuse, R5.reuse ;  /* 0x000000140e1b7219 */ /* 0x184fe40000001205 */
[----:B------:R-:W-:-:S05]  /*0c40*/  SHF.R.U32.HI R5, RZ, R20, R5 ;  /* 0x00000014ff057219 */ /* 0x000fca0000011605 */
[----:B------:R-:W2:Y:S01]  /*0c50*/  LDC R21, c[0x0][0x638] ;  /* 0x00018e00ff157b82 */ /* 0x000ea20000000800 */
[-CC-:B---3--:R-:W-:Y:S02]  /*0c60*/  SHF.R.U64 R20, R27, R28.reuse, R5.reuse ;  /* 0x0000001c1b147219 */ /* 0x188fe40000001205 */
[-C--:B------:R-:W-:Y:S02]  /*0c70*/  SHF.L.U32 R3, R3, R28.reuse, RZ ;  /* 0x0000001c03037219 */ /* 0x080fe400000006ff */
[----:B------:R-:W-:Y:S01]  /*0c80*/  SHF.R.U32.HI R5, RZ, R28, R5 ;  /* 0x0000001cff057219 */ /* 0x000fe20000011605 */
[----:B------:R-:W-:Y:S01]  /*0c90*/  IMAD.MOV.U32 R4, RZ, RZ, R20 ;  /* 0x000000ffff047224 */ /* 0x000fe200078e0014 */
[----:B------:R-:W-:Y:S01]  /*0ca0*/  LOP3.LUT R12, RZ, R3, RZ, 0x33, !PT ;  /* 0x00000003ff0c7212 */ /* 0x000fe200078e33ff */
[----:B------:R-:W3:Y:S01]  /*0cb0*/  LDC R25, c[0x0][0x610] ;  /* 0x00018400ff197b82 */ /* 0x000ee20000000800 */
[----:B------:R-:W-:Y:S05]  /*0cc0*/  @!P0 BRA `(.L_x_10) ;  /* 0x0000000000288947 */ /* 0x000fea0003800000 */
[----:B------:R-:W4:Y:S02]  /*0cd0*/  LDC R3, c[0x0][0x64c] ;  /* 0x00019300ff037b82 */ /* 0x000f240000000800 */
[----:B----4-:R-:W-:-:S05]  /*0ce0*/  IADD3 R3, P0, R20, R3, RZ ;  /* 0x0000000314037210 */ /* 0x010fca0007f1e0ff */
        /* <DEDUP_REMOVED lines=8> */
.L_x_10:
[----:B-1----:R-:W-:Y:S01]  /*0d70*/  SHF.R.U64 R4, R4, R15, R5 ;  /* 0x0000000f04047219 */ /* 0x002fe20000001205 */
[----:B0-----:R-:W-:Y:S01]  /*0d80*/  VIADD R5, R24, 0xffffffff ;  /* 0xffffffff18057836 */ /* 0x001fe20000000000 */
[----:B------:R-:W-:Y:S01]  /*0d90*/  SHF.L.U32 R3, R23, R28, RZ ;  /* 0x0000001c17037219 */ /* 0x000fe200000006ff */
[----:B------:R-:W-:Y:S01]  /*0da0*/  IMAD.MOV.U32 R23, RZ, RZ, R29 ;  /* 0x000000ffff177224 */ /* 0x000fe200078e001d */
[----:B------:R-:W-:Y:S01]  /*0db0*/  LOP3.LUT R12, R27, R12, RZ, 0xc0, !PT ;  /* 0x0000000c1b0c7212 */ /* 0x000fe200078ec0ff */
[----:B------:R-:W-:Y:S01]  /*0dc0*/  IMAD.MOV R8, RZ, RZ, -R4 ;  /* 0x000000ffff087224 */ /* 0x000fe200078e0a04 */
[----:B------:R-:W-:-:S03]  /*0dd0*/  SEL R7, R7, R22, !P1 ;  /* 0x0000001607077207 */ /* 0x000fc60004800000 */
[----:B------:R-:W-:Y:S01]  /*0de0*/  IMAD R12, R3, R4, R12 ;  /* 0x00000004030c7224 */ /* 0x000fe200078e020c */
[----:B------:R-:W-:Y:S01]  /*0df0*/  LOP3.LUT R4, R14, R5, RZ, 0xc0, !PT ;  /* 0x000000050e047212 */ /* 0x000fe200078ec0ff */
[----:B--2---:R-:W-:Y:S02]  /*0e00*/  IMAD R3, R8, R21, R20 ;  /* 0x0000001508037224 */ /* 0x004fe400078e0214 */
[----:B---3--:R-:W-:Y:S02]  /*0e10*/  IMAD R7, R12, R25, R7 ;  /* 0x000000190c077224 */ /* 0x008fe400078e0207 */
[----:B------:R-:W-:Y:S02]  /*0e20*/  IMAD.MOV.U32 R5, RZ, RZ, 0x1 ;  /* 0x00000001ff057424 */ /* 0x000fe400078e00ff */
[----:B------:R-:W-:-:S03]  /*0e30*/  IMAD R4, R3, R24, R4 ;  /* 0x0000001803047224 */ /* 0x000fc600078e0204 */
[----:B------:R-:W-:Y:S02]  /*0e40*/  PRMT R3, R5, 0x7610, R3 ;  /* 0x0000761005037816 */ /* 0x000fe40000000003 */
[----:B------:R-:W-:Y:S02]  /*0e50*/  SEL R102, R4, R7, !P1 ;  /* 0x0000000704667207 */ /* 0x000fe40004800000 */
[----:B------:R-:W-:-:S07]  /*0e60*/  SEL R109, R7, R4, !P1 ;  /* 0x00000004076d7207 */ /* 0x000fce0004800000 */
.L_x_8:
[----:B------:R-:W-:-:S08]  /*0e70*/  NOP ;  /* 0x0000000000007918 */ /* 0x000fd00000000000 */
[----:B------:R-:W0:Y:S02]  /*0e80*/  USETMAXREG.TRY_ALLOC.CTAPOOL UP0, 0xe8 ;  /* 0x000000e8000079c8 */ /* 0x000e240008000600 */
[----:B0-----:R-:W-:-:S13]  /*0e90*/  PLOP3.LUT P0, PT, PT, PT, UP0, 0x80, 0x0 ;  /* 0x000000000000781c */ /* 0x001fda0003f0f008 */
[----:B------:R-:W-:Y:S05]  /*0ea0*/  @!P0 BRA `(.L_x_8) ;  /* 0xfffffffc00f08947 */ /* 0x000fea000383ffff */
[----:B------:R-:W-:Y:S01]  /*0eb0*/  ULDC.64 UR4, c[0x0][0x598] ;  /* 0x0001660000047ab9 */ /* 0x000fe20000000a00 */
[----:B------:R-:W-:Y:S01]  /*0ec0*/  ULDC.64 UR36, c[0x0][0x208] ;  /* 0x0000820000247ab9 */ /* 0x000fe20000000a00 */
[----:B------:R-:W-:-:S04]  /*0ed0*/  ISETP.NE.U32.AND P0, PT, RZ, UR4, PT ;  /* 0x00000004ff007c0c */ /* 0x000fc8000bf05070 */
[----:B------:R-:W-:-:S13]  /*0ee0*/  ISETP.NE.AND.EX P0, PT, RZ, UR5, PT, P0 ;  /* 0x00000005ff007c0c */ /* 0x000fda000bf05300 */
[----:B------:R-:W-:Y:S05]  /*0ef0*/  @!P0 BRA `(.L_x_11) ;  /* 0x00000000001c8947 */ /* 0x000fea0003800000 */
[----:B------:R-:W0:Y:S02]  /*0f00*/  LDC.64 R4, c[0x0][0x598] ;  /* 0x00016600ff047b82 */ /* 0x000e240000000a00 */
[----:B0-----:R-:W2:Y:S02]  /*0f10*/  LDG.E.64 R4, desc[UR36][R4.64] ;  /* 0x0000002404047981 */ /* 0x001ea4000c1e1b00 */
[----:B--2---:R-:W-:-:S04]  /*0f20*/  ISETP.NE.U32.AND P0, PT, R4, RZ, PT ;  /* 0x000000ff0400720c */ /* 0x004fc80003f05070 */
[----:B------:R-:W-:-:S13]  /*0f30*/  ISETP.NE.AND.EX P0, PT, R5, RZ, PT, P0 ;  /* 0x000000ff0500720c */ /* 0x000fda0003f05300 */
[----:B------:R-:W-:Y:S05]  /*0f40*/  @!P0 BRA `(.L_x_11) ;  /* 0x0000000000088947 */ /* 0x000fea0003800000 */
[----:B------:R0:W5:Y:S01]  /*0f50*/  LD.E R22, desc[UR36][R4.64] ;  /* 0x0000002404167980 */ /* 0x000162000c101900 */
[----:B------:R-:W-:Y:S05]  /*0f60*/  BRA `(.L_x_12) ;  /* 0x0000000000247947 */ /* 0x000fea0003800000 */
.L_x_11:
[----:B------:R-:W-:Y:S02]  /*0f70*/  ULDC.64 UR4, c[0x0][0x588] ;  /* 0x0001620000047ab9 */ /* 0x000fe40000000a00 */
[----:B------:R-:W-:-:S04]  /*0f80*/  ISETP.NE.U32.AND P0, PT, RZ, UR4, PT ;  /* 0x00000004ff007c0c */ /* 0x000fc8000bf05070 */
[----:B------:R-:W-:-:S13]  /*0f90*/  ISETP.NE.AND.EX P0, PT, RZ, UR5, PT, P0 ;  /* 0x00000005ff007c0c */ /* 0x000fda000bf05300 */
[----:B------:R-:W-:Y:S05]  /*0fa0*/  @!P0 BRA `(.L_x_13) ;  /* 0x00000000000c8947 */ /* 0x000fea0003800000 */
[----:B------:R-:W0:Y:S02]  /*0fb0*/  LDC.64 R4, c[0x0][0x588] ;  /* 0x00016200ff047b82 */ /* 0x000e240000000a00 */
[----:B0-----:R1:W5:Y:S01]  /*0fc0*/  LDG.E R22, desc[UR36][R4.64] ;  /* 0x0000002404167981 */ /* 0x001362000c1e1900 */
[----:B------:R-:W-:Y:S05]  /*0fd0*/  BRA `(.L_x_12) ;  /* 0x0000000000087947 */ /* 0x000fea0003800000 */
.L_x_13:
[----:B------:R-:W-:Y:S02]  /*0fe0*/  ULDC UR4, c[0x0][0x580] ;  /* 0x0001600000047ab9 */ /* 0x000fe40000000800 */
[----:B------:R-:W-:-:S07]  /*0ff0*/  IMAD.U32 R22, RZ, RZ, UR4 ;  /* 0x00000004ff167e24 */ /* 0x000fce000f8e00ff */
.L_x_12:
[----:B------:R-:W-:Y:S02]  /*1000*/  ULDC.64 UR4, c[0x0][0x5a0] ;  /* 0x0001680000047ab9 */ /* 0x000fe40000000a00 */
[----:B------:R-:W-:-:S04]  /*1010*/  ISETP.NE.U32.AND P0, PT, RZ, UR4, PT ;  /* 0x00000004ff007c0c */ /* 0x000fc8000bf05070 */
[----:B------:R-:W-:-:S13]  /*1020*/  ISETP.NE.AND.EX P0, PT, RZ, UR5, PT, P0 ;  /* 0x00000005ff007c0c */ /* 0x000fda000bf05300 */
[----:B------:R-:W-:Y:S05]  /*1030*/  @!P0 BRA `(.L_x_14) ;  /* 0x00000000001c8947 */ /* 0x000fea0003800000 */
[----:B01----:R-:W0:Y:S02]  /*1040*/  LDC.64 R4, c[0x0][0x5a0] ;  /* 0x00016800ff047b82 */ /* 0x003e240000000a00 */
[----:B0-----:R-:W2:Y:S02]  /*1050*/  LDG.E.64 R4, desc[UR36][R4.64] ;  /* 0x0000002404047981 */ /* 0x001ea4000c1e1b00 */
[----:B--2---:R-:W-:-:S04]  /*1060*/  ISETP.NE.U32.AND P0, PT, R4, RZ, PT ;  /* 0x000000ff0400720c */ /* 0x004fc80003f05070 */
[----:B------:R-:W-:-:S13]  /*1070*/  ISETP.NE.AND.EX P0, PT, R5, RZ, PT, P0 ;  /* 0x000000ff0500720c */ /* 0x000fda0003f05300 */
[----:B------:R-:W-:Y:S05]  /*1080*/  @!P0 BRA `(.L_x_14) ;  /* 0x0000000000088947 */ /* 0x000fea0003800000 */
[----:B------:R0:W5:Y:S01]  /*1090*/  LD.E R90, desc[UR36][R4.64] ;  /* 0x00000024045a7980 */ /* 0x000162000c101900 */
[----:B------:R-:W-:Y:S05]  /*10a0*/  BRA `(.L_x_15) ;  /* 0x0000000000247947 */ /* 0x000fea0003800000 */
.L_x_14:
[----:B------:R-:W-:Y:S02]  /*10b0*/  ULDC.64 UR4, c[0x0][0x590] ;  /* 0x0001640000047ab9 */ /* 0x000fe40000000a00 */
[----:B------:R-:W-:-:S04]  /*10c0*/  ISETP.NE.U32.AND P0, PT, RZ, UR4, PT ;  /* 0x00000004ff007c0c */ /* 0x000fc8000bf05070 */
[----:B------:R-:W-:-:S13]  /*10d0*/  ISETP.NE.AND.EX P0, PT, RZ, UR5, PT, P0 ;  /* 0x00000005ff007c0c */ /* 0x000fda000bf05300 */
[----:B------:R-:W-:Y:S05]  /*10e0*/  @!P0 BRA `(.L_x_16) ;  /* 0x00000000000c8947 */ /* 0x000fea0003800000 */
[----:B------:R-:W2:Y:S02]  /*10f0*/  LDC.64 R90, c[0x0][0x590] ;  /* 0x00016400ff5a7b82 */ /* 0x000ea40000000a00 */
[----:B--2---:R2:W5:Y:S01]  /*1100*/  LDG.E R90, desc[UR36][R90.64] ;  /* 0x000000245a5a7981 */ /* 0x004562000c1e1900 */
[----:B------:R-:W-:Y:S05]  /*1110*/  BRA `(.L_x_15) ;  /* 0x0000000000087947 */ /* 0x000fea0003800000 */
.L_x_16:
[----:B------:R-:W-:Y:S02]  /*1120*/  ULDC UR4, c[0x0][0x584] ;  /* 0x0001610000047ab9 */ /* 0x000fe40000000800 */
[----:B------:R-:W-:-:S07]  /*1130*/  IMAD.U32 R90, RZ, RZ, UR4 ;  /* 0x00000004ff5a7e24 */ /* 0x000fce000f8e00ff */
.L_x_15:
[----:B------:R-:W-:-:S13]  /*1140*/  LOP3.LUT P0, RZ, R3, 0xff, RZ, 0xc0, !PT ;  /* 0x000000ff03ff7812 */ /* 0x000fda000780c0ff */
[----:B------:R-:W-:Y:S05]  /*1150*/  @!P0 EXIT ;  /* 0x000000000000894d */ /* 0x000fea0003800000 */
[----:B------:R-:W3:Y:S01]  /*1160*/  LDC R92, c[0x0][0x658] ;  /* 0x00019600ff5c7b82 */ /* 0x000ee20000000800 */
[----:B------:R-:W-:Y:S01]  /*1170*/  ULDC.64 UR6, c[0x0][0x288] ;  /* 0x0000a20000067ab9 */ /* 0x000fe20000000a00 */
[----:B------:R-:W-:Y:S01]  /*1180*/  LOP3.LUT R6, R6, 0x1, RZ, 0xc0, !PT ;  /* 0x0000000106067812 */ /* 0x000fe200078ec0ff */
[----:B------:R-:W-:Y:S01]  /*1190*/  UIADD3 UR4, UR7, 0x7f, URZ ;  /* 0x0000007f07047890 */ /* 0x000fe2000fffe03f */
[----:B------:R-:W-:Y:S01]  /*11a0*/  SHF.R.U32.HI R3, RZ, 0x2, R97 ;  /* 0x00000002ff037819 */ /* 0x000fe20000011661 */
[----:B------:R-:W-:Y:S01]  /*11b0*/  IMAD.MOV.U32 R7, RZ, RZ, -0x1 ;  /* 0xffffffffff077424 */ /* 0x000fe200078e00ff */
[----:B------:R-:W-:Y:S01]  /*11c0*/  SHF.R.U32.HI R0, RZ, 0x1, R0 ;  /* 0x00000001ff007819 */ /* 0x000fe20000011600 */
[----:B------:R-:W-:Y:S01]  /*11d0*/  USHF.R.S32.HI UR5, URZ, 0x1f, UR4 ;  /* 0x0000001f3f057899 */ /* 0x000fe20008011404 */
[----:B01----:R-:W0:Y:S01]  /*11e0*/  LDC.64 R4, c[0x0][0x5c8] ;  /* 0x00017200ff047b82 */ /* 0x003e220000000a00 */
[----:B------:R-:W-:Y:S01]  /*11f0*/  IMAD.SHL.U32 R88, R6, 0x40, RZ ;  /* 0x0000004006587824 */ /* 0x000fe200078e00ff */
[----:B------:R-:W-:Y:S01]  /*1200*/  LOP3.LUT R3, R3, 0x7, RZ, 0xc0, !PT ;  /* 0x0000000703037812 */ /* 0x000fe200078ec0ff */
[----:B------:R-:W-:Y:S01]  /*1210*/  ULEA.HI UR5, UR5, UR4, URZ, 0x7 ;  /* 0x0000000405057291 */ /* 0x000fe2000f8f383f */
[----:B------:R-:W-:Y:S01]  /*1220*/  LOP3.LUT R0, R0, 0x30, RZ, 0xc0, !PT ;  /* 0x0000003000007812 */ /* 0x000fe200078ec0ff */
[----:B------:R-:W-:Y:S01]  /*1230*/  IMAD.MOV.U32 R9, RZ, RZ, 0x1 ;  /* 0x00000001ff097424 */ /* 0x000fe200078e00ff */
[--C-:B------:R-:W-:Y:S01]  /*1240*/  LOP3.LUT R88, R88, 0x40, R3.reuse, 0xe2, !PT ;  /* 0x0000004058587812 */ /* 0x100fe200078ee203 */
[----:B------:R-:W-:Y:S01]  /*1250*/  USHF.R.S32.HI UR43, URZ, 0x7, UR5 ;  /* 0x000000073f2b7899 */ /* 0x000fe20008011405 */
[----:B------:R-:W1:Y:S01]  /*1260*/  LDC R99, c[0x0][0x600] ;  /* 0x00018000ff637b82 */ /* 0x000e620000000800 */
[----:B------:R-:W-:Y:S01]  /*1270*/  IADD3 R3, RZ, -R0, -R3 ;  /* 0x80000000ff037210 */ /* 0x000fe20007ffe803 */
[----:B------:R-:W-:Y:S01]  /*1280*/  IMAD.U32 R8, RZ, RZ, UR6 ;  /* 0x00000006ff087e24 */ /* 0x000fe2000f8e00ff */
[C---:B--2---:R-:W-:Y:S01]  /*1290*/  LOP3.LUT R91, R97.reuse, 0x3, RZ, 0xc0, !PT ;  /* 0x00000003615b7812 */ /* 0x044fe200078ec0ff */
[----:B------:R-:W-:Y:S01]  /*12a0*/  UISETP.LT.AND UP0, UPT, UR43, 0x1, UPT ;  /* 0x000000012b00788c */ /* 0x000fe2000bf01270 */
[----:B------:R-:W-:Y:S01]  /*12b0*/  LOP3.LUT R98, R97, 0x80, RZ, 0xc0, !PT ;  /* 0x0000008061627812 */ /* 0x000fe200078ec0ff */
[----:B------:R-:W-:Y:S01]  /*12c0*/  IMAD R3, R6, -0x40, R3 ;  /* 0xffffffc006037824 */ /* 0x000fe200078e0203 */
[----:B------:R-:W-:Y:S01]  /*12d0*/  ULDC UR4, c[0x0][0x284] ;  /* 0x0000a10000047ab9 */ /* 0x000fe20000000800 */
[----:B---3--:R-:W-:Y:S01]  /*12e0*/  SHF.L.U32 R7, R7, R92, RZ ;  /* 0x0000005c07077219 */ /* 0x008fe200000006ff */
[----:B------:R-:W-:Y:S01]  /*12f0*/  USEL UR44, UR43, 0x1, UP0 ;  /* 0x000000012b2c7887 */ /* 0x000fe20008000000 */
[----:B------:R-:W-:Y:S01]  /*1300*/  IMAD R91, R91, -0x2, R8 ;  /* 0xfffffffe5b5b7824 */ /* 0x000fe200078e0208 */
[----:B------:R-:W-:Y:S01]  /*1310*/  LOP3.LUT R88, R88, R0, RZ, 0xfc, !PT ;  /* 0x0000000058587212 */ /* 0x000fe200078efcff */
[----:B------:R-:W-:Y:S01]  /*1320*/  IMAD.SHL.U32 R97, R97, 0x2, RZ ;  /* 0x0000000261617824 */ /* 0x000fe200078e00ff */
[----:B------:R-:W-:Y:S01]  /*1330*/  SHF.L.U32 R92, R9, R92, RZ ;  /* 0x0000005c095c7219 */ /* 0x000fe200000006ff */
[----:B------:R-:W-:Y:S01]  /*1340*/  VIADD R101, R3, UR4 ;  /* 0x0000000403657c36 */ /* 0x000fe20008000000 */
[----:B------:R-:W-:Y:S01]  /*1350*/  LOP3.LUT R118, R18, 0x1, RZ, 0xfc, !PT ;  /* 0x0000000112767812 */ /* 0x000fe200078efcff */
[C---:B0-----:R-:W-:Y:S01]  /*1360*/  IMAD.SHL.U32 R96, R4.reuse, 0x80, RZ ;  /* 0x0000008004607824 */ /* 0x041fe200078e00ff */
[C-C-:B------:R-:W-:Y:S01]  /*1370*/  SHF.L.U64.HI R93, R4.reuse, 0x7, R5.reuse ;  /* 0x00000007045d7819 */ /* 0x140fe20000010205 */
[C---:B------:R-:W-:Y:S01]  /*1380*/  IMAD.SHL.U32 R95, R4.reuse, 0x8, RZ ;  /* 0x00000008045f7824 */ /* 0x040fe200078e00ff */
[----:B------:R-:W-:Y:S01]  /*1390*/  SHF.L.U64.HI R94, R4, 0x3, R5 ;  /* 0x00000003045e7819 */ /* 0x000fe20000010205 */
[----:B------:R-:W-:Y:S01]  /*13a0*/  IMAD.MOV.U32 R89, RZ, RZ, RZ ;  /* 0x000000ffff597224 */ /* 0x000fe200078e00ff */
[----:B------:R-:W-:Y:S01]  /*13b0*/  SHF.R.U32.HI R98, RZ, 0x7, R98 ;  /* 0x00000007ff627819 */ /* 0x000fe20000011662 */
[----:B------:R-:W-:Y:S01]  /*13c0*/  UIADD3 UR44, UR43, -UR44, URZ ;  /* 0x8000002c2b2c7290 */ /* 0x000fe2000fffe03f */
[----:B------:R-:W-:Y:S01]  /*13d0*/  LOP3.LUT R100, RZ, R7, RZ, 0x33, !PT ;  /* 0x00000007ff647212 */ /* 0x000fe200078e33ff */
[----:B-1----:R-:W-:Y:S01]  /*13e0*/  VIADD R99, R99, 0xffffffff ;  /* 0xffffffff63637836 */ /* 0x002fe20000000000 */
[----:B------:R-:W-:Y:S01]  /*13f0*/  UMOV UR40, URZ ;  /* 0x0000003f00287c82 */ /* 0x000fe20008000000 */
[----:B------:R-:W-:-:S08]  /*1400*/  UMOV UR42, URZ ;  /* 0x0000003f002a7c82 */ /* 0x000fd00008000000 */
.L_x_160:
[----:B0-----:R-:W0:Y:S01]  /*1410*/  SHFL.IDX PT, R0, R98, RZ, 0x1f ;  /* 0x00001fff62007589 */ /* 0x001e2200000e0000 */
[----:B-1----:R-:W1:Y:S01]  /*1420*/  S2UR UR7, SR_CgaCtaId ;  /* 0x00000000000779c3 */ /* 0x002e620000008800 */
[----:B------:R-:W-:Y:S01]  /*1430*/  UMOV UR6, 0x400 ;  /* 0x0000040000067882 */ /* 0x000fe20000000000 */
[----:B0-----:R-:W-:Y:S01]  /*1440*/  R2UR UR4, R0 ;  /* 0x00000000000472ca */ /* 0x001fe200000e0000 */
[----:B-1----:R-:W-:-:S12]  /*1450*/  ULEA UR6, UR7, UR6, 0x18 ;  /* 0x0000000607067291 */ /* 0x002fd8000f8ec03f */
[----:B------:R-:W-:-:S04]  /*1460*/  ULEA.HI UR5, UR4, UR4, URZ, 0x1 ;  /* 0x0000000404057291 */ /* 0x000fc8000f8f083f */
[----:B------:R-:W-:-:S04]  /*1470*/  ULOP3.LUT UR5, UR5, 0x7fffe, URZ, 0xc0, !UPT ;  /* 0x0007fffe05057892 */ /* 0x000fc8000f8ec03f */
[----:B------:R-:W-:-:S03]  /*1480*/  UIADD3 UR5, UR4, -UR5, URZ ;  /* 0x8000000504057290 */ /* 0x000fc6000fffe03f */
[----:B------:R-:W-:Y:S01]  /*1490*/  ULDC UR4, c[0x0][0x28c] ;  /* 0x0000a30000047ab9 */ /* 0x000fe20000000800 */
[----:B------:R-:W-:Y:S01]  /*14a0*/  ULEA UR5, UR5, UR6, 0xd ;  /* 0x0000000605057291 */ /* 0x000fe2000f8e683f */
[----:B------:R-:W-:-:S03]  /*14b0*/  ISETP.LT.AND P0, PT, RZ, UR4, PT ;  /* 0x00000004ff007c0c */ /* 0x000fc6000bf01270 */
[----:B------:R-:W-:-:S04]  /*14c0*/  UIADD3 UR5, UR5, 0x100, URZ ;  /* 0x0000010005057890 */ /* 0x000fc8000fffe03f */
[----:B------:R-:W-:-:S04]  /*14d0*/  USHF.R.U32.HI UR5, URZ, 0x4, UR5 ;  /* 0x000000043f057899 */ /* 0x000fc80008011605 */
[----:B------:R-:W-:-:S04]  /*14e0*/  ULOP3.LUT UR5, UR5, 0x3fff, URZ, 0xc0, !UPT ;  /* 0x00003fff05057892 */ /* 0x000fc8000f8ec03f */
[----:B------:R-:W-:Y:S01]  /*14f0*/  ULOP3.LUT UR45, UR5, 0x10000, URZ, 0xfc, !UPT ;  /* 0x00010000052d7892 */ /* 0x000fe2000f8efc3f */
[----:B--2345:R-:W-:Y:S11]  /*1500*/  @P0 BRA `(.L_x_17) ;  /* 0x0000000000400947 */ /* 0x03cff60003800000 */
[----:B------:R-:W-:Y:S01]  /*1510*/  MOV R0, 0x0 ;  /* 0x0000000000007802 */ /* 0x000fe20000000f00 */
[----:B------:R-:W-:Y:S01]  /*1520*/  ULDC.64 UR4, c[0x4][0x68] ;  /* 0x01001a0000047ab9 */ /* 0x000fe20000000a00 */
[----:B------:R-:W-:Y:S01]  /*1530*/  ULDC.64 UR6, c[0x4][0x8] ;  /* 0x0100020000067ab9 */ /* 0x000fe20000000a00 */
[----:B------:R-:W-:Y:S01]  /*1540*/  IMAD.U32 R4, RZ, RZ, UR4 ;  /* 0x00000004ff047e24 */ /* 0x000fe2000f8e00ff */
[----:B------:R0:W1:Y:S01]  /*1550*/  LDC.64 R14, c[0x4][R0] ;  /* 0x01000000000e7b82 */ /* 0x0000620000000a00 */
[----:B------:R-:W-:Y:S01]  /*1560*/  IMAD.U32 R5, RZ, RZ, UR5 ;  /* 0x00000005ff057e24 */ /* 0x000fe2000f8e00ff */
[----:B------:R-:W-:Y:S01]  /*1570*/  ULDC.64 UR4, c[0x4][0x70] ;  /* 0x01001c0000047ab9 */ /* 0x000fe20000000a00 */
[----:B------:R-:W-:Y:S02]  /*1580*/  IMAD.U32 R10, RZ, RZ, UR6 ;  /* 0x00000006ff0a7e24 */ /* 0x000fe4000f8e00ff */
[----:B------:R-:W-:Y:S02]  /*1590*/  IMAD.U32 R6, RZ, RZ, UR4 ;  /* 0x00000004ff067e24 */ /* 0x000fe4000f8e00ff */
[----:B------:R-:W-:-:S02]  /*15a0*/  IMAD.U32 R7, RZ, RZ, UR5 ;  /* 0x00000005ff077e24 */ /* 0x000fc4000f8e00ff */
[----:B------:R-:W-:Y:S02]  /*15b0*/  IMAD.U32 R11, RZ, RZ, UR7 ;  /* 0x00000007ff0b7e24 */ /* 0x000fe4000f8e00ff */
[----:B------:R-:W-:Y:S02]  /*15c0*/  IMAD.MOV.U32 R8, RZ, RZ, 0x1e1 ;  /* 0x000001e1ff087424 */ /* 0x000fe400078e00ff */
[----:B------:R-:W-:Y:S02]  /*15d0*/  IMAD.MOV.U32 R12, RZ, RZ, 0x1 ;  /* 0x00000001ff0c7424 */ /* 0x000fe400078e00ff */
[----:B0-----:R-:W-:-:S07]  /*15e0*/  IMAD.MOV.U32 R13, RZ, RZ, RZ ;  /* 0x000000ffff0d7224 */ /* 0x001fce00078e00ff */
[----:B------:R-:W-:-:S07]  /*15f0*/  LEPC R20, `(.L_x_17) ;  /* 0x000000001014794e */ /* 0x000fce0000000000 */
[----:B-1---5:R-:W-:Y:S05]  /*1600*/  CALL.ABS.NOINC R14 ;  /* 0x000000000e007343 */ /* 0x022fea0003c00000 */
.L_x_17:
[----:B------:R-:W-:-:S13]  /*1610*/  ISETP.NE.AND P0, PT, R118, 0x3, PT ;  /* 0x000000037600780c */ /* 0x000fda0003f05270 */
[----:B------:R-:W-:Y:S05]  /*1620*/  @!P0 BRA `(.L_x_18) ;  /* 0x0000000000048947 */ /* 0x000fea0003800000 */
[----:B------:R-:W-:Y:S01]  /*1630*/  BPT.TRAP 0x1 ;  /* 0x000000040000795c */ /* 0x000fe20000300000 */
.L_x_18:
[----:B------:R-:W0:Y:S01]  /*1640*/  S2UR UR5, SR_CgaCtaId ;  /* 0x00000000000579c3 */ /* 0x000e220000008800 */
[----:B------:R-:W-:Y:S01]  /*1650*/  UMOV UR4, 0x400 ;  /* 0x0000040000047882 */ /* 0x000fe20000000000 */
[----:B------:R-:W-:Y:S02]  /*1660*/  IMAD.U32 R0, RZ, RZ, UR40 ;  /* 0x00000028ff007e24 */ /* 0x000fe4000f8e00ff */
[----:B------:R-:W-:-:S03]  /*1670*/  IMAD.U32 R3, RZ, RZ, UR42 ;  /* 0x0000002aff037e24 */ /* 0x000fc6000f8e00ff */
[----:B------:R-:W-:Y:S01]  /*1680*/  SHF.L.U32 R0, R0, 0x1f, RZ ;  /* 0x0000001f00007819 */ /* 0x000fe200000006ff */
[----:B0-----:R-:W-:-:S06]  /*1690*/  ULEA UR4, UR5, UR4, 0x18 ;  /* 0x0000000405047291 */ /* 0x001fcc000f8ec03f */
[----:B------:R-:W-:-:S04]  /*16a0*/  IMAD.U32 R6, RZ, RZ, UR4 ;  /* 0x00000004ff067e24 */ /* 0x000fc8000f8e00ff */
[----:B------:R-:W-:-:S04]  /*16b0*/  IMAD R3, R3, 0x8, R6 ;  /* 0x0000000803037824 */ /* 0x000fc800078e0206 */
[----:B------:R0:W1:Y:S01]  /*16c0*/  SYNCS.PHASECHK.TRANS64.TRYWAIT P1, [R3+URZ], R0 ;  /* 0x00000000030075a7 */ /* 0x000062000802017f */
[----:B------:R-:W-:Y:S05]  /*16d0*/  @!P0 BRA `(.L_x_19) ;  /* 0x0000000000048947 */ /* 0x000fea0003800000 */
[----:B------:R-:W-:Y:S01]  /*16e0*/  BPT.TRAP 0x1 ;  /* 0x000000040000795c */ /* 0x000fe20000300000 */
.L_x_19:
[----:B------:R-:W-:-:S05]  /*16f0*/  IMAD.U32 R4, RZ, RZ, UR44 ;  /* 0x0000002cff047e24 */ /* 0x000fca000f8e00ff */
[----:B------:R-:W-:Y:S01]  /*1700*/  ISETP.GE.AND P2, PT, R4, 0x1, PT ;  /* 0x000000010400780c */ /* 0x000fe20003f46270 */
[----:B-1----:R-:W-:-:S12]  /*1710*/  @P1 BRA `(.L_x_20) ;  /* 0x0000000000081947 */ /* 0x002fd80003800000 */
[----:B------:R-:W1:Y:S02]  /*1720*/  SYNCS.PHASECHK.TRANS64.TRYWAIT P1, [R3+URZ], R0 ;  /* 0x00000000030075a7 */ /* 0x000e64000802017f */
[----:B-1----:R-:W-:Y:S05]  /*1730*/  @!P1 BRA `(.L_x_21) ;  /* 0x0000007800189947 */ /* 0x002fea0003800000 */
.L_x_20:
[----:B------:R-:W-:Y:S05]  /*1740*/  WARPSYNC.ALL ;  /* 0x0000000000007948 */ /* 0x000fea0003800000 */
[----:B------:R-:W-:Y:S01]  /*1750*/  R2UR UR4, R6 ;  /* 0x00000000060472ca */ /* 0x000fe200000e0000 */
[----:B------:R-:W-:Y:S01]  /*1760*/  ULEA UR8, UR42, UR45, 0xc ;  /* 0x0000002d2a087291 */ /* 0x000fe2000f8e603f */
[----:B------:R-:W-:Y:S01]  /*1770*/  WARPGROUP.ARRIVE ;  /* 0x00000000000079c5 */ /* 0x000fe20000000000 */
[----:B------:R-:W-:Y:S01]  /*1780*/  UMOV UR9, 0x40000040 ;  /* 0x4000004000097882 */ /* 0x000fe20000000000 */
[----:B------:R-:W-:Y:S01]  /*1790*/  UMOV UR11, 0x40000040 ;  /* 0x40000040000b7882 */ /* 0x000fe20000000000 */
[----:B------:R-:W-:Y:S01]  /*17a0*/  UIADD3 UR12, UR8, 0x400, URZ ;  /* 0x00000400080c7890 */ /* 0x000fe2000fffe03f */
[----:B------:R-:W-:Y:S01]  /*17b0*/  UMOV UR15, UR11 ;  /* 0x0000000b000f7c82 */ /* 0x000fe20008000000 */
[----:B------:R-:W-:Y:S01]  /*17c0*/  UMOV UR13, 0x40000040 ;  /* 0x40000040000d7882 */ /* 0x000fe20000000000 */
[----:B------:R-:W-:-:S05]  /*17d0*/  UIADD3 UR5, UR8, 0x402, URZ ;  /* 0x0000040208057890 */ /* 0x000fca000fffe03f */
[----:B------:R-:W-:-:S04]  /*17e0*/  UIADD3 UR4, UR4, 0x20100, URZ ;  /* 0x0002010004047890 */ /* 0x000fc8000fffe03f */
[----:B------:R-:W-:-:S04]  /*17f0*/  USHF.R.U32.HI UR4, URZ, 0x4, UR4 ;  /* 0x000000043f047899 */ /* 0x000fc80008011604 */
[----:B------:R-:W-:-:S04]  /*1800*/  ULOP3.LUT UR4, UR4, 0x3fff, URZ, 0xc0, !UPT ;  /* 0x00003fff04047892 */ /* 0x000fc8000f8ec03f */
[----:B------:R-:W-:-:S04]  /*1810*/  ULOP3.LUT UR4, UR4, 0x10000, URZ, 0xfc, !UPT ;  /* 0x0001000004047892 */ /* 0x000fc8000f8efc3f */
[----:B------:R-:W-:-:S07]  /*1820*/  ULEA UR6, UR42, UR4, 0xa ;  /* 0x000000042a067291 */ /* 0x000fce000f8e503f */
[----:B------:R-:W-:Y:S02]  /*1830*/  UMOV UR10, UR6 ;  /* 0x00000006000a7c82 */ /* 0x000fe40008000000 */
[----:B------:R-:W-:Y:S01]  /*1840*/  HGMMA.64x64x16.F32 R56, gdesc[UR8], RZ, !UPT, gsb0 ;  /* 0x00e00000083879f0 */ /* 0x000fe2000c0008ff */
[----:B------:R-:W-:Y:S01]  /*1850*/  UMOV UR14, UR10 ;  /* 0x0000000a000e7c82 */ /* 0x000fe20008000000 */
[----:B------:R-:W-:Y:S01]  /*1860*/  UIADD3 UR10, UR6, 0x206, URZ ;  /* 0x00000206060a7890 */ /* 0x000fe2000fffe03f */
[----:B------:R-:W-:Y:S01]  /*1870*/  UMOV UR9, 0x40000040 ;  /* 0x4000004000097882 */ /* 0x000fe20000000000 */
[----:B------:R-:W-:Y:S01]  /*1880*/  UMOV UR11, 0x40000040 ;  /* 0x40000040000b7882 */ /* 0x000fe20000000000 */
[----:B------:R-:W-:Y:S02]  /*1890*/  WARPGROUP.DEPBAR.LE gsb0, 0x0 ;  /* 0x00008000000079c5 */ /* 0x000fe40000010000 */
[----:B------:R-:W-:-:S06]  /*18a0*/  WARPGROUP.ARRIVE ;  /* 0x00000000000079c5 */ /* 0x000fcc0000000000 */
[----:B------:R-:W-:Y:S01]  /*18b0*/  HGMMA.64x64x16.F32 R24, gdesc[UR12], RZ, !UPT, gsb0 ;  /* 0x00e000000c1879f0 */ /* 0x000fe2000c0008ff */
[----:B------:R-:W-:Y:S02]  /*18c0*/  UIADD3 UR12, UR8, 0x2, URZ ;  /* 0x00000002080c7890 */ /* 0x000fe4000fffe03f */
[----:B------:R-:W-:Y:S01]  /*18d0*/  UIADD3 UR14, UR6, 0x2, URZ ;  /* 0x00000002060e7890 */ /* 0x000fe2000fffe03f */
[----:B------:R-:W-:Y:S01]  /*18e0*/  UMOV UR13, 0x40000040 ;  /* 0x40000040000d7882 */ /* 0x000fe20000000000 */
[----:B------:R-:W-:Y:S01]  /*18f0*/  UMOV UR15, 0x40000040 ;  /* 0x40000040000f7882 */ /* 0x000fe20000000000 */
[----:B------:R-:W-:Y:S02]  /*1900*/  WARPGROUP.DEPBAR.LE gsb0, 0x0 ;  /* 0x00008000000079c5 */ /* 0x000fe40000010000 */
[----:B------:R-:W-:-:S06]  /*1910*/  WARPGROUP.ARRIVE ;  /* 0x00000000000079c5 */ /* 0x000fcc0000000000 */
[----:B------:R-:W-:Y:S01]  /*1920*/  HGMMA.64x64x16.F32 R56, gdesc[UR12], R56, gsb0 ;  /* 0x00e000000c3879f0 */ /* 0x000fe20008000838 */
[----:B------:R-:W-:Y:S01]  /*1930*/  UMOV UR12, UR5 ;  /* 0x00000005000c7c82 */ /* 0x000fe20008000000 */
[----:B------:R-:W-:Y:S01]  /*1940*/  UMOV UR13, 0x40000040 ;  /* 0x40000040000d7882 */ /* 0x000fe20000000000 */
[----:B------:R-:W-:Y:S01]  /*1950*/  UIADD3 UR5, UR8, 0x404, URZ ;  /* 0x0000040408057890 */ /* 0x000fe2000fffe03f */
[----:B------:R-:W-:Y:S02]  /*1960*/  WARPGROUP.DEPBAR.LE gsb0, 0x0 ;  /* 0x00008000000079c5 */ /* 0x000fe40000010000 */
[----:B------:R-:W-:-:S06]  /*1970*/  WARPGROUP.ARRIVE ;  /* 0x00000000000079c5 */ /* 0x000fcc0000000000 */
[----:B------:R-:W-:Y:S01]  /*1980*/  HGMMA.64x64x16.F32 R24, gdesc[UR12], R24, gsb0 ;  /* 0x00e000000c1879f0 */ /* 0x000fe20008000818 */
        /* <DEDUP_REMOVED lines=56> */
[----:B------:R-:W-:Y:S01]  /*1d10*/  UIADD3 UR6, UR8, 0xc06, URZ ;  /* 0x00000c0608067890 */ /* 0x000fe2000fffe03f */
[----:B------:R-:W-:Y:S02]  /*1d20*/  WARPGROUP.DEPBAR.LE gsb0, 0x0 ;  /* 0x00008000000079c5 */ /* 0x000fe40000010000 */
[----:B------:R-:W-:-:S06]  /*1d30*/  WARPGROUP.ARRIVE ;  /* 0x00000000000079c5 */ /* 0x000fcc0000000000 */
[----:B------:R-:W-:Y:S01]  /*1d40*/  HGMMA.64x64x16.F32 R56, gdesc[UR12], R56, gsb0 ;  /* 0x00e000000c3879f0 */ /* 0x000fe20008000838 */
[----:B------:R-:W-:Y:S01]  /*1d50*/  UMOV UR12, UR5 ;  /* 0x00000005000c7c82 */ /* 0x000fe20008000000 */
[----:B------:R-:W-:Y:S01]  /*1d60*/  UMOV UR13, 0x40000040 ;  /* 0x40000040000d7882 */ /* 0x000fe20000000000 */
[----:B------:R-:W-:-:S07]  /*1d70*/  UIADD3 UR5, UR8, 0x806, URZ ;  /* 0x0000080608057890 */ /* 0x000fce000fffe03f */
[----:B------:R-:W-:Y:S01]  /*1d80*/  UMOV UR8, UR5 ;  /* 0x0000000500087c82 */ /* 0x000fe20008000000 */
[----:B------:R-:W-:Y:S02]  /*1d90*/  WARPGROUP.DEPBAR.LE gsb0, 0x0 ;  /* 0x00008000000079c5 */ /* 0x000fe40000010000 */
[----:B------:R-:W-:-:S06]  /*1da0*/  WARPGROUP.ARRIVE ;  /* 0x00000000000079c5 */ /* 0x000fcc0000000000 */
[----:B------:R-:W-:Y:S03]  /*1db0*/  HGMMA.64x64x16.F32 R24, gdesc[UR12], R24, gsb0 ;  /* 0x00e000000c1879f0 */ /* 0x000fe60008000818 */
[----:B------:R-:W-:Y:S02]  /*1dc0*/  WARPGROUP.DEPBAR.LE gsb0, 0x0 ;  /* 0x00008000000079c5 */ /* 0x000fe40000010000 */
[----:B------:R-:W-:-:S06]  /*1dd0*/  WARPGROUP.ARRIVE ;  /* 0x00000000000079c5 */ /* 0x000fcc0000000000 */
[----:B------:R-:W-:Y:S01]  /*1de0*/  HGMMA.64x64x16.F32 R56, gdesc[UR8], R56, gsb0 ;  /* 0x00e00000083879f0 */ /* 0x000fe20008000838 */
[----:B------:R-:W-:Y:S01]  /*1df0*/  UMOV UR8, UR6 ;  /* 0x0000000600087c82 */ /* 0x000fe20008000000 */
[----:B------:R-:W-:Y:S01]  /*1e00*/  UMOV UR9, 0x40000040 ;  /* 0x4000004000097882 */ /* 0x000fe20000000000 */
[----:B------:R-:W-:Y:S02]  /*1e10*/  WARPGROUP.DEPBAR.LE gsb0, 0x0 ;  /* 0x00008000000079c5 */ /* 0x000fe40000010000 */
[----:B------:R-:W-:-:S06]  /*1e20*/  WARPGROUP.ARRIVE ;  /* 0x00000000000079c5 */ /* 0x000fcc0000000000 */
[----:B------:R-:W-:Y:S03]  /*1e30*/  HGMMA.64x64x16.F32 R24, gdesc[UR8], R24, gsb0 ;  /* 0x00e00000081879f0 */ /* 0x000fe60008000818 */
[----:B------:R-:W-:Y:S02]  /*1e40*/  WARPGROUP.DEPBAR.LE gsb0, 0x0 ;  /* 0x00008000000079c5 */ /* 0x000fe40000010000 */
[----:B------:R-:W-:Y:S05]  /*1e50*/  @!P2 BRA `(.L_x_22) ;  /* 0x000000080058a947 */ /* 0x000fea0003800000 */
[----:B------:R-:W-:Y:S01]  /*1e60*/  UIADD3 UR5, UR42, 0x1, URZ ;  /* 0x000000012a057890 */ /* 0x000fe2000fffe03f */
[----:B01----:R-:W-:Y:S02]  /*1e70*/  IMAD.U32 R0, RZ, RZ, UR44 ;  /* 0x0000002cff007e24 */ /* 0x003fe4000f8e00ff */
[----:B------:R-:W-:Y:S01]  /*1e80*/  IMAD.U32 R3, RZ, RZ, UR42 ;  /* 0x0000002aff037e24 */ /* 0x000fe2000f8e00ff */
[----:B------:R-:W-:-:S04]  /*1e90*/  UISETP.NE.AND UP0, UPT, UR5, 0x2, UPT ;  /* 0x000000020500788c */ /* 0x000fc8000bf05270 */
[----:B------:R-:W-:Y:S02]  /*1ea0*/  USEL UR6, URZ, 0x1, UP0 ;  /* 0x000000013f067887 */ /* 0x000fe40008000000 */
[----:B------:R-:W-:Y:S02]  /*1eb0*/  USEL UR5, UR5, URZ, UP0 ;  /* 0x0000003f05057287 */ /* 0x000fe40008000000 */
[----:B------:R-:W-:-:S06]  /*1ec0*/  ULOP3.LUT UR6, UR40, UR6, URZ, 0x3c, !UPT ;  /* 0x0000000628067292 */ /* 0x000fcc000f8e3c3f */
[----:B------:R-:W-:-:S07]  /*1ed0*/  IMAD.U32 R7, RZ, RZ, UR6 ;  /* 0x00000006ff077e24 */ /* 0x000fce000f8e00ff */
.L_x_29:
[----:B------:R-:W-:Y:S05]  /*1ee0*/  @!P0 BRA `(.L_x_23) ;  /* 0x0000000000048947 */ /* 0x000fea0003800000 */
[----:B------:R-:W-:Y:S01]  /*1ef0*/  BPT.TRAP 0x1 ;  /* 0x000000040000795c */ /* 0x000fe20000300000 */
.L_x_23:
[----:B------:R-:W0:Y:S01]  /*1f00*/  S2UR UR7, SR_CgaCtaId ;  /* 0x00000000000779c3 */ /* 0x000e220000008800 */
[----:B------:R-:W-:Y:S01]  /*1f10*/  UMOV UR6, 0x400 ;  /* 0x0000040000067882 */ /* 0x000fe20000000000 */
[----:B------:R-:W-:Y:S01]  /*1f20*/  IMAD.U32 R5, RZ, RZ, UR5 ;  /* 0x00000005ff057e24 */ /* 0x000fe2000f8e00ff */
[----:B------:R-:W-:Y:S01]  /*1f30*/  SHF.L.U32 R4, R7, 0x1f, RZ ;  /* 0x0000001f07047819 */ /* 0x000fe200000006ff */
[----:B0-----:R-:W-:-:S06]  /*1f40*/  ULEA UR6, UR7, UR6, 0x18 ;  /* 0x0000000607067291 */ /* 0x001fcc000f8ec03f */
[----:B------:R-:W-:-:S04]  /*1f50*/  IMAD.U32 R6, RZ, RZ, UR6 ;  /* 0x00000006ff067e24 */ /* 0x000fc8000f8e00ff */
[----:B------:R-:W-:-:S04]  /*1f60*/  IMAD R5, R5, 0x8, R6 ;  /* 0x0000000805057824 */ /* 0x000fc800078e0206 */
[----:B------:R0:W1:Y:S01]  /*1f70*/  SYNCS.PHASECHK.TRANS64.TRYWAIT P1, [R5+URZ], R4 ;  /* 0x00000004050075a7 */ /* 0x000062000802017f */
[----:B------:R-:W-:Y:S05]  /*1f80*/  @!P0 BRA `(.L_x_24) ;  /* 0x0000000000048947 */ /* 0x000fea0003800000 */
[----:B------:R-:W-:Y:S01]  /*1f90*/  BPT.TRAP 0x1 ;  /* 0x000000040000795c */ /* 0x000fe20000300000 */
.L_x_24:
[----:B-1----:R-:W-:Y:S05]  /*1fa0*/  @P1 BRA `(.L_x_25) ;  /* 0x0000000000081947 */ /* 0x002fea0003800000 */
[----:B------:R-:W1:Y:S02]  /*1fb0*/  SYNCS.PHASECHK.TRANS64.TRYWAIT P1, [R5+URZ], R4 ;  /* 0x00000004050075a7 */ /* 0x000e64000802017f */
[----:B-1----:R-:W-:Y:S05]  /*1fc0*/  @!P1 BRA `(.L_x_26) ;  /* 0x0000007000089947 */ /* 0x002fea0003800000 */
.L_x_25:
[----:B------:R-:W-:Y:S01]  /*1fd0*/  ULEA UR8, UR5, UR4, 0xa ;  /* 0x0000000405087291 */ /* 0x000fe2000f8e503f */
[----:B------:R-:W-:Y:S01]  /*1fe0*/  WARPGROUP.ARRIVE ;  /* 0x00000000000079c5 */ /* 0x000fe20000000000 */
[----:B------:R-:W-:Y:S01]  /*1ff0*/  ULEA UR6, UR5, UR45, 0xc ;  /* 0x0000002d05067291 */ /* 0x000fe2000f8e603f */
[----:B------:R-:W-:Y:S01]  /*2000*/  UMOV UR15, 0x40000040 ;  /* 0x40000040000f7882 */ /* 0x000fe20000000000 */
[----:B------:R-:W-:Y:S02]  /*2010*/  UMOV UR13, 0x40000040 ;  /* 0x40000040000d7882 */ /* 0x000fe40000000000 */
[----:B------:R-:W-:Y:S01]  /*2020*/  UIADD3 UR7, UR6, 0x400, URZ ;  /* 0x0000040006077890 */ /* 0x000fe2000fffe03f */
[----:B------:R-:W-:Y:S02]  /*2030*/  UMOV UR14, UR8 ;  /* 0x00000008000e7c82 */ /* 0x000fe40008000000 */
[----:B------:R-:W-:Y:S01]  /*2040*/  UMOV UR12, UR6 ;  /* 0x00000006000c7c82 */ /* 0x000fe20008000000 */
[----:B------:R-:W-:Y:S01]  /*2050*/  UIADD3 UR10, UR8, 0x206, URZ ;  /* 0x00000206080a7890 */ /* 0x000fe2000fffe03f */
[----:B------:R-:W-:Y:S01]  /*2060*/  HGMMA.64x64x16.F32 R56, gdesc[UR12], R56, gsb0 ;  /* 0x00e000000c3879f0 */ /* 0x000fe20008000838 */
[----:B------:R-:W-:Y:S01]  /*2070*/  UMOV UR13, 0x40000040 ;  /* 0x40000040000d7882 */ /* 0x000fe20000000000 */
[----:B------:R-:W-:Y:S01]  /*2080*/  UMOV UR12, UR7 ;  /* 0x00000007000c7c82 */ /* 0x000fe20008000000 */
[----:B------:R-:W-:Y:S01]  /*2090*/  UIADD3 UR7, UR6, 0x402, URZ ;  /* 0x0000040206077890 */ /* 0x000fe2000fffe03f */
[----:B------:R-:W-:Y:S01]  /*20a0*/  UMOV UR11, 0x40000040 ;  /* 0x40000040000b7882 */ /* 0x000fe20000000000 */
[----:B------:R-:W-:Y:S01]  /*20b0*/  UMOV UR9, 0x40000040 ;  /* 0x4000004000097882 */ /* 0x000fe20000000000 */
[----:B------:R-:W-:-:S02]  /*20c0*/  WARPGROUP.DEPBAR.LE gsb0, 0x0 ;  /* 0x00008000000079c5 */ /* 0x000fc40000010000 */
        /* <DEDUP_REMOVED lines=71> */
[----:B------:R-:W-:Y:S02]  /*2540*/  UIADD3 UR8, UR6, 0x806, URZ ;  /* 0x0000080606087890 */ /* 0x000fe4000fffe03f */
[----:B------:R-:W-:Y:S01]  /*2550*/  UIADD3 UR6, UR6, 0xc06, URZ ;  /* 0x00000c0606067890 */ /* 0x000fe2000fffe03f */
        /* <DEDUP_REMOVED lines=18> */
[----:B------:R-:W-:Y:S01]  /*2680*/  BPT.TRAP 0x1 ;  /* 0x000000040000795c */ /* 0x000fe20000300000 */
.L_x_27:
[----:B------:R-:W-:-:S13]  /*2690*/  ISETP.NE.AND P1, PT, R114, RZ, PT ;  /* 0x000000ff7200720c */ /* 0x000fda0003f25270 */
[----:B01----:R-:W-:-:S04]  /*26a0*/  @P1 IMAD R4, R3, 0x8, R6 ;  /* 0x0000000803041824 */ /* 0x003fc800078e0206 */
[----:B------:R-:W-:-:S05]  /*26b0*/  @P1 VIADD R4, R4, 0x10 ;  /* 0x0000001004041836 */ /* 0x000fca0000000000 */
[----:B------:R-:W-:-:S04]  /*26c0*/  @P1 PRMT R4, R19, 0x654, R4 ;  /* 0x0000065413041816 */ /* 0x000fc80000000004 */
[----:B------:R0:W-:Y:S01]  /*26d0*/  @P1 SYNCS.ARRIVE.TRANS64.RED.A1T0 RZ, [R4+URZ], RZ ;  /* 0x000000ff04ff19a7 */ /* 0x0001e2000810043f */
[----:B------:R-:W-:-:S13]  /*26e0*/  ISETP.GT.U32.AND P1, PT, R18, 0x1, PT ;  /* 0x000000011200780c */ /* 0x000fda0003f24070 */
[----:B0-----:R-:W-:Y:S05]  /*26f0*/  @P1 BRA `(.L_x_28) ;  /* 0x0000000000041947 */ /* 0x001fea0003800000 */
[----:B------:R-:W-:Y:S01]  /*2700*/  BPT.TRAP 0x1 ;  /* 0x000000040000795c */ /* 0x000fe20000300000 */
.L_x_28:
[----:B------:R-:W-:Y:S01]  /*2710*/  UIADD3 UR5, UR5, 0x1, URZ ;  /* 0x0000000105057890 */ /* 0x000fe2000fffe03f */
[C---:B------:R-:W-:Y:S01]  /*2720*/  ISETP.GT.AND P2, PT, R0.reuse, 0x1, PT ;  /* 0x000000010000780c */ /* 0x040fe20003f44270 */
[----:B------:R-:W-:Y:S02]  /*2730*/  VIADD R3, R3, 0x1 ;  /* 0x0000000103037836 */ /* 0x000fe40000000000 */
[----:B------:R-:W-:Y:S01]  /*2740*/  UISETP.NE.AND UP0, UPT, UR5, 0x2, UPT ;  /* 0x000000020500788c */ /* 0x000fe2000bf05270 */
[----:B------:R-:W-:Y:S02]  /*2750*/  VIADD R0, R0, 0xffffffff ;  /* 0xffffffff00007836 */ /* 0x000fe40000000000 */
[C---:B------:R-:W-:Y:S01]  /*2760*/  ISETP.NE.AND P1, PT, R3.reuse, 0x2, PT ;  /* 0x000000020300780c */ /* 0x040fe20003f25270 */
[----:B------:R-:W-:Y:S02]  /*2770*/  USEL UR6, URZ, 0x1, UP0 ;  /* 0x000000013f067887 */ /* 0x000fe40008000000 */
[----:B------:R-:W-:Y:S01]  /*2780*/  USEL UR5, UR5, URZ, UP0 ;  /* 0x0000003f05057287 */ /* 0x000fe20008000000 */
[----:B------:R-:W-:-:S03]  /*2790*/  SEL R3, R3, RZ, P1 ;  /* 0x000000ff03037207 */ /* 0x000fc60000800000 */
[----:B------:R-:W-:Y:S01]  /*27a0*/  LOP3.LUT R7, R7, UR6, RZ, 0x3c, !PT ;  /* 0x0000000607077c12 */ /* 0x000fe2000f8e3cff */
[----:B------:R-:W-:Y:S07]  /*27b0*/  @P2 BRA `(.L_x_29) ;  /* 0xfffffff400c82947 */ /* 0x000fee000383ffff */
.L_x_22:
[----:B01----:R-:W0:Y:S02]  /*27c0*/  LDC R0, c[0x0][0x28c] ;  /* 0x0000a300ff007b82 */ /* 0x003e240000000800 */
[----:B0-----:R-:W-:-:S13]  /*27d0*/  ISETP.GE.AND P1, PT, R0, 0x1, PT ;  /* 0x000000010000780c */ /* 0x001fda0003f26270 */
[----:B------:R-:W-:Y:S05]  /*27e0*/  @!P1 BRA `(.L_x_30) ;  /* 0x0000000000389947 */ /* 0x000fea0003800000 */
[----:B------:R-:W-:Y:S05]  /*27f0*/  @!P0 BRA `(.L_x_31) ;  /* 0x0000000000048947 */ /* 0x000fea0003800000 */
[----:B------:R-:W-:Y:S01]  /*2800*/  BPT.TRAP 0x1 ;  /* 0x000000040000795c */ /* 0x000fe20000300000 */
.L_x_31:
[----:B------:R-:W-:-:S13]  /*2810*/  ISETP.NE.AND P0, PT, R114, RZ, PT ;  /* 0x000000ff7200720c */ /* 0x000fda0003f05270 */
[----:B------:R-:W-:-:S05]  /*2820*/  VOTEU.ANY UP0, P0 ;  /* 0x00000000003f7886 */ /* 0x000fca0000000100 */
[----:B------:R-:W-:-:S06]  /*2830*/  @UP0 UIADD3 UR4, UR44, UR42, URZ ;  /* 0x0000002a2c040290 */ /* 0x000fcc000fffe03f */
[----:B------:R-:W-:-:S04]  /*2840*/  IMAD.U32 R0, RZ, RZ, UR4 ;  /* 0x00000004ff007e24 */ /* 0x000fc8000f8e00ff */
[----:B------:R-:W-:-:S05]  /*2850*/  @P0 IMAD.SHL.U32 R0, R0, 0x8, RZ ;  /* 0x0000000800000824 */ /* 0x000fca00078e00ff */
[----:B------:R-:W-:-:S04]  /*2860*/  @P0 LOP3.LUT R0, R0, 0x8, RZ, 0xc0, !PT ;  /* 0x0000000800000812 */ /* 0x000fc800078ec0ff */
[----:B------:R-:W-:-:S04]  /*2870*/  @P0 IADD3 R0, R6, 0x10, R0 ;  /* 0x0000001006000810 */ /* 0x000fc80007ffe000 */
[----:B------:R-:W-:-:S04]  /*2880*/  @P0 PRMT R0, R19, 0x654, R0 ;  /* 0x0000065413000816 */ /* 0x000fc80000000000 */
[----:B------:R0:W-:Y:S01]  /*2890*/  @P0 SYNCS.ARRIVE.TRANS64.RED.A1T0 RZ, [R0+URZ], RZ ;  /* 0x000000ff00ff09a7 */ /* 0x0001e2000810043f */
[----:B------:R-:W-:-:S13]  /*28a0*/  ISETP.GT.U32.AND P0, PT, R18, 0x1, PT ;  /* 0x000000011200780c */ /* 0x000fda0003f04070 */
[----:B0-----:R-:W-:Y:S05]  /*28b0*/  @P0 BRA `(.L_x_30) ;  /* 0x0000000000040947 */ /* 0x001fea0003800000 */
[----:B------:R-:W-:Y:S01]  /*28c0*/  BPT.TRAP 0x1 ;  /* 0x000000040000795c */ /* 0x000fe20000300000 */
.L_x_30:
[----:B------:R-:W-:Y:S01]  /*28d0*/  IMAD.SHL.U32 R102, R102, 0x40, RZ ;  /* 0x0000004066667824 */ /* 0x000fe200078e00ff */
[----:B------:R-:W-:Y:S01]  /*28e0*/  ULDC UR6, c[0x0][0x288] ;  /* 0x0000a20000067ab9 */ /* 0x000fe20000000800 */
[----:B------:R-:W-:Y:S01]  /*28f0*/  SHF.R.S32.HI R11, RZ, 0x1f, R23 ;  /* 0x0000001fff0b7819 */ /* 0x000fe20000011417 */
[C---:B------:R-:W-:Y:S01]  /*2900*/  IMAD.SHL.U32 R6, R109.reuse, 0x100, RZ ;  /* 0x000001006d067824 */ /* 0x040fe200078e00ff */
[----:B------:R-:W-:Y:S01]  /*2910*/  ULDC.64 UR4, c[0x0][0x5d0] ;  /* 0x0001740000047ab9 */ /* 0x000fe20000000a00 */
[C---:B------:R-:W-:Y:S01]  /*2920*/  LOP3.LUT R12, R102.reuse, 0x6, R97, 0xf8, !PT ;  /* 0x00000006660c7812 */ /* 0x040fe200078ef861 */
[----:B------:R-:W-:Y:S01]  /*2930*/  IMAD.WIDE R108, R109, 0x100, R88 ;  /* 0x000001006d6c7825 */ /* 0x000fe200078e0258 */
[----:B------:R-:W-:Y:S01]  /*2940*/  ISETP.GE.AND P0, PT, R102, UR6, PT ;  /* 0x0000000666007c0c */ /* 0x000fe2000bf06270 */
[----:B------:R-:W-:Y:S01]  /*2950*/  ULDC UR6, c[0x0][0x284] ;  /* 0x0000a10000067ab9 */ /* 0x000fe20000000800 */
[----:B------:R-:W-:Y:S01]  /*2960*/  SHF.R.S32.HI R13, RZ, 0x1f, R12 ;  /* 0x0000001fff0d7819 */ /* 0x000fe2000001140c */
[----:B------:R-:W-:Y:S01]  /*2970*/  IMAD R0, R11, UR4, RZ ;  /* 0x000000040b007c24 */ /* 0x000fe2000f8e02ff */
[----:B------:R-:W-:-:S03]  /*2980*/  ISETP.GE.OR P0, PT, R6, UR6, P0 ;  /* 0x0000000606007c0c */ /* 0x000fc60008706670 */
[C---:B------:R-:W-:Y:S02]  /*2990*/  IMAD R3, R23.reuse, UR5, R0 ;  /* 0x0000000517037c24 */ /* 0x040fe4000f8e0200 */
[----:B------:R-:W-:Y:S01]  /*29a0*/  IMAD.WIDE.U32 R4, R23, UR4, R12 ;  /* 0x0000000417047c25 */ /* 0x000fe2000f8e000c */
[----:B------:R-:W-:-:S03]  /*29b0*/  ULDC.64 UR4, c[0x0][0x5c8] ;  /* 0x0001720000047ab9 */ /* 0x000fc60000000a00 */
[----:B------:R-:W-:Y:S02]  /*29c0*/  IMAD R7, R109, UR4, RZ ;  /* 0x000000046d077c24 */ /* 0x000fe4000f8e02ff */
[----:B------:R-:W-:Y:S02]  /*29d0*/  IMAD.IADD R5, R5, 0x1, R3 ;  /* 0x0000000105057824 */ /* 0x000fe400078e0203 */
[C---:B------:R-:W-:Y:S02]  /*29e0*/  IMAD R7, R108.reuse, UR5, R7 ;  /* 0x000000056c077c24 */ /* 0x040fe4000f8e0207 */
[----:B------:R-:W-:-:S04]  /*29f0*/  IMAD.WIDE.U32 R110, R108, UR4, R4 ;  /* 0x000000046c6e7c25 */ /* 0x000fc8000f8e0004 */
[----:B------:R-:W-:Y:S01]  /*2a00*/  IMAD.MOV.U32 R0, RZ, RZ, -0x1 ;  /* 0xffffffffff007424 */ /* 0x000fe200078e00ff */
[----:B------:R-:W-:Y:S06]  /*2a10*/  @P0 BRA `(.L_x_32) ;  /* 0x00000048007c0947 */ /* 0x000fec0003800000 */
[----:B-----5:R-:W-:Y:S01]  /*2a20*/  FSETP.NEU.AND P1, PT, R90, RZ, PT ;  /* 0x000000ff5a00720b */ /* 0x020fe20003f2d000 */
[----:B------:R-:W-:Y:S01]  /*2a30*/  IMAD.IADD R4, R91, 0x1, -R102 ;  /* 0x000000015b047824 */ /* 0x000fe200078e0a66 */
[----:B------:R-:W-:Y:S01]  /*2a40*/  BSSY B0, `(.L_x_32) ;  /* 0x000049c000007945 */ /* 0x000fe20003800000 */
[----:B------:R-:W-:Y:S02]  /*2a50*/  IMAD.IADD R3, R101, 0x1, -R6 ;  /* 0x0000000165037824 */ /* 0x000fe400078e0a06 */
[----:B------:R-:W-:Y:S01]  /*2a60*/  IMAD.IADD R113, R111, 0x1, R7 ;  /* 0x000000016f717824 */ /* 0x000fe200078e0207 */
[----:B------:R-:W-:-:S04]  /*2a70*/  ISETP.GT.AND P5, PT, R4, RZ, PT ;  /* 0x000000ff0400720c */ /* 0x000fc80003fa4270 */
[----:B------:R-:W-:-:S03]  /*2a80*/  ISETP.GT.AND P0, PT, R3, RZ, P5 ;  /* 0x000000ff0300720c */ /* 0x000fc60002f04270 */
[----:B------:R-:W-:Y:S10]  /*2a90*/  @!P1 BRA `(.L_x_33) ;  /* 0x0000003400089947 */ /* 0x000ff40003800000 */
[----:B------:R-:W0:Y:S01]  /*2aa0*/  LDC.64 R102, c[0x0][0x5b8] ;  /* 0x00016e00ff667b82 */ /* 0x000e220000000a00 */
[----:B------:R-:W-:-:S07]  /*2ab0*/  ULDC.64 UR4, c[0x0][0x5c0] ;  /* 0x0001700000047ab9 */ /* 0x000fce0000000a00 */
[----:B------:R-:W1:Y:S08]  /*2ac0*/  LDC.64 R8, c[0x0][0x5b0] ;  /* 0x00016c00ff087b82 */ /* 0x000e700000000a00 */
[----:B------:R-:W2:Y:S01]  /*2ad0*/  LDC.64 R14, c[0x0][0x5a8] ;  /* 0x00016a00ff0e7b82 */ /* 0x000ea20000000a00 */
[-C--:B0-----:R-:W-:Y:S02]  /*2ae0*/  IMAD R6, R11, R102.reuse, RZ ;  /* 0x000000660b067224 */ /* 0x081fe400078e02ff */
[----:B------:R-:W-:-:S04]  /*2af0*/  IMAD.WIDE.U32 R104, R23, R102, R12 ;  /* 0x0000006617687225 */ /* 0x000fc800078e000c */
[----:B------:R-:W-:Y:S02]  /*2b00*/  IMAD R115, R23, R103, R6 ;  /* 0x0000006717737224 */ /* 0x000fe400078e0206 */
[-C--:B-1----:R-:W-:Y:S02]  /*2b10*/  IMAD R5, R109, R8.reuse, RZ ;  /* 0x000000086d057224 */ /* 0x082fe400078e02ff */
[----:B------:R-:W-:Y:S02]  /*2b20*/  IMAD.IADD R107, R105, 0x1, R115 ;  /* 0x00000001696b7824 */ /* 0x000fe400078e0273 */
[----:B------:R-:W-:Y:S02]  /*2b30*/  IMAD.MOV.U32 R106, RZ, RZ, R104 ;  /* 0x000000ffff6a7224 */ /* 0x000fe400078e0068 */
[C---:B------:R-:W-:Y:S02]  /*2b40*/  IMAD R103, R108.reuse, R9, R5 ;  /* 0x000000096c677224 */ /* 0x040fe400078e0205 */
[----:B------:R-:W-:-:S04]  /*2b50*/  IMAD.WIDE.U32 R6, R108, R8, R106 ;  /* 0x000000086c067225 */ /* 0x000fc800078e006a */
[----:B------:R-:W-:Y:S01]  /*2b60*/  IMAD.IADD R5, R7, 0x1, R103 ;  /* 0x0000000107057824 */ /* 0x000fe200078e0267 */
[----:B--2---:R-:W-:-:S04]  /*2b70*/  LEA R10, P1, R6, R14, 0x1 ;  /* 0x0000000e060a7211 */ /* 0x004fc800078208ff */
[----:B------:R-:W-:-:S05]  /*2b80*/  LEA.HI.X R11, R6, R15, R5, 0x1, P1 ;  /* 0x0000000f060b7211 */ /* 0x000fca00008f0c05 */
[----:B------:R0:W2:Y:S01]  /*2b90*/  @P0 LDG.E.LTC128B.U16 R5, desc[UR36][R10.64] ;  /* 0x000000240a050981 */ /* 0x0000a2000c1e1520 */
[----:B------:R-:W-:Y:S01]  /*2ba0*/  LEA R20, P1, R110, UR4, 0x1 ;  /* 0x000000046e147c11 */ /* 0x000fe2000f8208ff */
[----:B------:R-:W-:Y:S01]  /*2bb0*/  IMAD.WIDE.U32 R6, R108, R8, R12 ;  /* 0x000000086c067225 */ /* 0x000fe200078e000c */
[----:B------:R-:W-:Y:S01]  /*2bc0*/  ISETP.GT.AND P3, PT, R4, 0x1, PT ;  /* 0x000000010400780c */ /* 0x000fe20003f64270 */
[----:B------:R-:W-:Y:S02]  /*2bd0*/  BSSY B1, `(.L_x_34) ;  /* 0x0000012000017945 */ /* 0x000fe40003800000 */
[----:B------:R-:W-:Y:S01]  /*2be0*/  IMAD.IADD R7, R103, 0x1, R7 ;  /* 0x0000000167077824 */ /* 0x000fe200078e0207 */
[----:B------:R-:W-:Y:S01]  /*2bf0*/  P2R R120, PR, RZ, 0x8 ;  /* 0x00000008ff787803 */ /* 0x000fe20000000000 */
[----:B------:R-:W-:Y:S02]  /*2c00*/  IMAD.SHL.U32 R112, R8, 0x8, RZ ;  /* 0x0000000808707824 */ /* 0x000fe400078e00ff */
[----:B------:R-:W-:-:S04]  /*2c10*/  IMAD.WIDE.U32 R6, R23, R102, R6 ;  /* 0x0000006617067225 */ /* 0x000fc800078e0006 */
[----:B------:R-:W-:Y:S01]  /*2c20*/  IMAD.IADD R7, R115, 0x1, R7 ;  /* 0x0000000173077824 */ /* 0x000fe200078e0207 */
[----:B0-----:R-:W-:-:S04]  /*2c30*/  LEA R10, P2, R6, R14, 0x1 ;  /* 0x0000000e060a7211 */ /* 0x001fc800078408ff */
[----:B------:R-:W-:Y:S01]  /*2c40*/  LEA.HI.X R11, R6, R15, R7, 0x1, P2 ;  /* 0x0000000f060b7211 */ /* 0x000fe200010f0c07 */
[----:B--2---:R-:W-:-:S05]  /*2c50*/  HADD2.F32 R21, -RZ, R5.H0_H0 ;  /* 0x20000005ff157230 */ /* 0x004fca0000004100 */
[----:B------:R-:W-:-:S04]  /*2c60*/  FMUL R21, R21, R90 ;  /* 0x0000005a15157220 */ /* 0x000fc80000400000 */
[----:B------:R-:W-:Y:S01]  /*2c70*/  FFMA R56, R56, R22, R21 ;  /* 0x0000001638387223 */ /* 0x000fe20000000015 */
[----:B------:R-:W-:Y:S02]  /*2c80*/  LEA.HI.X R21, R110, UR5, R113, 0x1, P1 ;  /* 0x000000056e157c11 */ /* 0x000fe400088f0c71 */
[----:B------:R-:W-:Y:S02]  /*2c90*/  ISETP.GT.AND P1, PT, R3, RZ, P3 ;  /* 0x000000ff0300720c */ /* 0x000fe40001f24270 */
[----:B------:R-:W-:Y:S02]  /*2ca0*/  F2FP.F16.F32.PACK_AB R56, RZ, R56 ;  /* 0x00000038ff38723e */ /* 0x000fe400000000ff */
[----:B------:R-:W-:-:S03]  /*2cb0*/  SHF.L.U64.HI R113, R8, 0x3, R9 ;  /* 0x0000000308717819 */ /* 0x000fc60000010209 */
[----:B------:R0:W-:Y:S06]  /*2cc0*/  @P0 STG.E.U16 desc[UR36][R20.64], R56 ;  /* 0x0000003814000986 */ /* 0x0001ec000c101524 */
[----:B------:R-:W-:Y:S05]  /*2cd0*/  @!P1 BRA `(.L_x_35) ;  /* 0x0000000000049947 */ /* 0x000fea0003800000 */
[----:B------:R1:W5:Y:S02]  /*2ce0*/  LDG.E.LTC128B.U16 R5, desc[UR36][R10.64+0x2] ;  /* 0x000002240a057981 */ /* 0x000364000c1e1520 */
.L_x_35:
[----:B------:R-:W-:Y:S05]  /*2cf0*/  BSYNC B1 ;  /* 0x0000000000017941 */ /* 0x000fea0003800000 */
.L_x_34:
[----:B-----5:R-:W-:Y:S01]  /*2d00*/  HADD2.F32 R7, -RZ, R5.H0_H0 ;  /* 0x20000005ff077230 */ /* 0x020fe20000004100 */
[----:B------:R-:W-:Y:S01]  /*2d10*/  ISETP.GT.AND P0, PT, R3, 0x8, P5 ;  /* 0x000000080300780c */ /* 0x000fe20002f04270 */
[----:B------:R-:W-:Y:S01]  /*2d20*/  IMAD.WIDE.U32 R116, R108, R8, R112 ;  /* 0x000000086c747225 */ /* 0x000fe200078e0070 */
[----:B------:R-:W-:-:S03]  /*2d30*/  PRMT R119, R5, 0x7610, R119 ;  /* 0x0000761005777816 */ /* 0x000fc60000000077 */
[----:B------:R-:W-:Y:S01]  /*2d40*/  FMUL R6, R7, R90 ;  /* 0x0000005a07067220 */ /* 0x000fe20000400000 */
[----:B------:R-:W-:Y:S01]  /*2d50*/  IMAD.IADD R103, R103, 0x1, R117 ;  /* 0x0000000167677824 */ /* 0x000fe200078e0275 */
[----:B------:R-:W-:Y:S02]  /*2d60*/  IADD3 R7, P2, R104, R116, RZ ;  /* 0x0000007468077210 */ /* 0x000fe40007f5e0ff */
[----:B------:R-:W-:-:S03]  /*2d70*/  FFMA R57, R57, R22, R6 ;  /* 0x0000001639397223 */ /* 0x000fc60000000006 */
[----:B0-----:R-:W-:Y:S01]  /*2d80*/  IMAD.X R56, R103, 0x1, R107, P2 ;  /* 0x0000000167387824 */ /* 0x001fe200010e066b */
[C---:B------:R-:W-:Y:S02]  /*2d90*/  LEA R6, P2, R7.reuse, R14, 0x1 ;  /* 0x0000000e07067211 */ /* 0x040fe400078408ff */
[----:B------:R-:W-:Y:S02]  /*2da0*/  F2FP.F16.F32.PACK_AB R57, RZ, R57 ;  /* 0x00000039ff39723e */ /* 0x000fe400000000ff */
[----:B------:R-:W-:Y:S02]  /*2db0*/  LEA.HI.X R7, R7, R15, R56, 0x1, P2 ;  /* 0x0000000f07077211 */ /* 0x000fe400010f0c38 */
[----:B------:R-:W-:-:S05]  /*2dc0*/  PRMT R110, R57, 0x7610, R110 ;  /* 0x00007610396e7816 */ /* 0x000fca000000006e */
[----:B------:R0:W-:Y:S04]  /*2dd0*/  @P1 STG.E.U16 desc[UR36][R20.64+0x2], R110 ;  /* 0x0000026e14001986 */ /* 0x0001e8000c101524 */
[----:B------:R-:W2:Y:S01]  /*2de0*/  @P0 LDG.E.LTC128B.U16 R119, desc[UR36][R6.64] ;  /* 0x0000002406770981 */ /* 0x000ea2000c1e1520 */
[----:B------:R-:W-:Y:S01]  /*2df0*/  IADD3 R116, P1, R12, R116, RZ ;  /* 0x000000740c747210 */ /* 0x000fe20007f3e0ff */
[----:B------:R-:W-:Y:S01]  /*2e00*/  IMAD.SHL.U32 R121, R95, 0x2, RZ ;  /* 0x000000025f797824 */ /* 0x000fe200078e00ff */
[----:B------:R-:W-:Y:S03]  /*2e10*/  BSSY B1, `(.L_x_36) ;  /* 0x0000011000017945 */ /* 0x000fe60003800000 */
[----:B------:R-:W-:Y:S01]  /*2e20*/  IMAD.X R117, R13, 0x1, R103, P1 ;  /* 0x000000010d757824 */ /* 0x000fe200008e0667 */
[----:B0-----:R-:W-:Y:S01]  /*2e30*/  IADD3 R110, P2, R121, R20, RZ ;  /* 0x00000014796e7210 */ /* 0x001fe20007f5e0ff */
[----:B------:R-:W-:-:S04]  /*2e40*/  IMAD.WIDE.U32 R116, R23, R102, R116 ;  /* 0x0000006617747225 */ /* 0x000fc800078e0074 */
[----:B------:R-:W-:Y:S01]  /*2e50*/  IMAD.IADD R57, R115, 0x1, R117 ;  /* 0x0000000173397824 */ /* 0x000fe200078e0275 */
[----:B------:R-:W-:Y:S02]  /*2e60*/  SHF.L.U64.HI R117, R95, 0x1, R94 ;  /* 0x000000015f757819 */ /* 0x000fe4000001025e */
[----:B------:R-:W-:-:S03]  /*2e70*/  LEA R56, P1, R116, R14, 0x1 ;  /* 0x0000000e74387211 */ /* 0x000fc600078208ff */
[----:B------:R-:W-:Y:S01]  /*2e80*/  IMAD.X R111, R117, 0x1, R21, P2 ;  /* 0x00000001756f7824 */ /* 0x000fe200010e0615 */
[----:B------:R-:W-:Y:S02]  /*2e90*/  LEA.HI.X R57, R116, R15, R57, 0x1, P1 ;  /* 0x0000000f74397211 */ /* 0x000fe400008f0c39 */
[----:B------:R-:W-:Y:S01]  /*2ea0*/  ISETP.GT.AND P1, PT, R3, 0x8, P3 ;  /* 0x000000080300780c */ /* 0x000fe20001f24270 */
[----:B--2---:R-:W-:-:S05]  /*2eb0*/  HADD2.F32 R5, -RZ, R119.H0_H0 ;  /* 0x20000077ff057230 */ /* 0x004fca0000004100 */
[----:B------:R-:W-:-:S04]  /*2ec0*/  FMUL R5, R5, R90 ;  /* 0x0000005a05057220 */ /* 0x000fc80000400000 */
[----:B------:R-:W-:-:S05]  /*2ed0*/  FFMA R5, R58, R22, R5 ;  /* 0x000000163a057223 */ /* 0x000fca0000000005 */
[----:B------:R-:W-:-:S05]  /*2ee0*/  F2FP.F16.F32.PACK_AB R5, RZ, R5 ;  /* 0x00000005ff05723e */ /* 0x000fca00000000ff */
[----:B------:R0:W-:Y:S01]  /*2ef0*/  @P0 STG.E.U16 desc[UR36][R110.64], R5 ;  /* 0x000000056e000986 */ /* 0x0001e2000c101524 */
[----:B------:R-:W-:Y:S05]  /*2f00*/  @!P1 BRA `(.L_x_37) ;  /* 0x0000000000049947 */ /* 0x000fea0003800000 */
[----:B------:R2:W5:Y:S02]  /*2f10*/  LDG.E.LTC128B.U16 R119, desc[UR36][R56.64+0x2] ;  /* 0x0000022438777981 */ /* 0x000564000c1e1520 */
.L_x_37:
[----:B------:R-:W-:Y:S05]  /*2f20*/  BSYNC B1 ;  /* 0x0000000000017941 */ /* 0x000fea0003800000 */
.L_x_36:
[----:B0----5:R-:W-:Y:S01]  /*2f30*/  HADD2.F32 R5, -RZ, R119.H0_H0 ;  /* 0x20000077ff057230 */ /* 0x021fe20000004100 */
[----:B------:R-:W-:Y:S01]  /*2f40*/  ISETP.GT.AND P3, PT, R4, 0x8, PT ;  /* 0x000000080400780c */ /* 0x000fe20003f64270 */
[C---:B------:R-:W-:Y:S01]  /*2f50*/  IMAD.SHL.U32 R103, R96.reuse, 0x2, RZ ;  /* 0x0000000260677824 */ /* 0x040fe200078e00ff */
[----:B------:R-:W-:Y:S02]  /*2f60*/  BSSY B1, `(.L_x_38) ;  /* 0x000000f000017945 */ /* 0x000fe40003800000 */
[----:B------:R-:W-:Y:S01]  /*2f70*/  FMUL R58, R5, R90 ;  /* 0x0000005a053a7220 */ /* 0x000fe20000400000 */
[----:B------:R-:W-:Y:S02]  /*2f80*/  SHF.L.U64.HI R5, R96, 0x1, R93 ;  /* 0x0000000160057819 */ /* 0x000fe4000001025d */
[----:B------:R-:W-:Y:S01]  /*2f90*/  IADD3 R6, P0, P2, R103, R20, R121 ;  /* 0x0000001467067210 */ /* 0x000fe20007a1e079 */
[----:B------:R-:W-:Y:S01]  /*2fa0*/  FFMA R58, R59, R22, R58 ;  /* 0x000000163b3a7223 */ /* 0x000fe2000000003a */
[----:B------:R-:W-:Y:S01]  /*2fb0*/  IMAD.MOV.U32 R59, RZ, RZ, R111 ;  /* 0x000000ffff3b7224 */ /* 0x000fe200078e006f */
[----:B------:R-:W-:-:S02]  /*2fc0*/  P2R R116, PR, RZ, 0x8 ;  /* 0x00000008ff747803 */ /* 0x000fc40000000000 */
[--C-:B------:R-:W-:Y:S02]  /*2fd0*/  IADD3.X R7, R5, R21, R117.reuse, P0, P2 ;  /* 0x0000001505077210 */ /* 0x100fe400007e4475 */
[----:B------:R-:W-:Y:S02]  /*2fe0*/  F2FP.F16.F32.PACK_AB R58, RZ, R58 ;  /* 0x0000003aff3a723e */ /* 0x000fe400000000ff */
[----:B------:R-:W-:Y:S02]  /*2ff0*/  ISETP.GT.AND P0, PT, R3, RZ, P3 ;  /* 0x000000ff0300720c */ /* 0x000fe40001f04270 */
[----:B------:R-:W-:Y:S01]  /*3000*/  PRMT R117, R58, 0x7610, R117 ;  /* 0x000076103a757816 */ /* 0x000fe20000000075 */
[----:B------:R-:W-:-:S05]  /*3010*/  IMAD.MOV.U32 R58, RZ, RZ, R110 ;  /* 0x000000ffff3a7224 */ /* 0x000fca00078e006e */
[----:B------:R0:W-:Y:S05]  /*3020*/  @P1 STG.E.U16 desc[UR36][R58.64+0x2], R117 ;  /* 0x000002753a001986 */ /* 0x0001ea000c101524 */
[----:B------:R-:W-:Y:S05]  /*3030*/  @!P0 BRA `(.L_x_39) ;  /* 0x0000000000048947 */ /* 0x000fea0003800000 */
[----:B------:R3:W5:Y:S02]  /*3040*/  LDG.E.LTC128B.U16 R119, desc[UR36][R10.64+0x10] ;  /* 0x000010240a777981 */ /* 0x000764000c1e1520 */
.L_x_39:
[----:B------:R-:W-:Y:S05]  /*3050*/  BSYNC B1 ;  /* 0x0000000000017941 */ /* 0x000fea0003800000 */
.L_x_38:
[----:B0----5:R-:W-:Y:S01]  /*3060*/  HADD2.F32 R117, -RZ, R119.H0_H0 ;  /* 0x20000077ff757230 */ /* 0x021fe20000004100 */
[----:B------:R-:W-:Y:S01]  /*3070*/  ISETP.GT.AND P1, PT, R4, 0x9, PT ;  /* 0x000000090400780c */ /* 0x000fe20003f24270 */
[----:B------:R-:W-:Y:S03]  /*3080*/  BSSY B1, `(.L_x_40) ;  /* 0x0000009000017945 */ /* 0x000fe60003800000 */
[----:B------:R-:W-:Y:S01]  /*3090*/  FMUL R117, R117, R90 ;  /* 0x0000005a75757220 */ /* 0x000fe20000400000 */
[----:B------:R-:W-:-:S03]  /*30a0*/  P2R R121, PR, RZ, 0x2 ;  /* 0x00000002ff797803 */ /* 0x000fc60000000000 */
[----:B------:R-:W-:-:S05]  /*30b0*/  FFMA R117, R60, R22, R117 ;  /* 0x000000163c757223 */ /* 0x000fca0000000075 */
[----:B------:R-:W-:-:S05]  /*30c0*/  F2FP.F16.F32.PACK_AB R117, RZ, R117 ;  /* 0x00000075ff75723e */ /* 0x000fca00000000ff */
[----:B------:R0:W-:Y:S01]  /*30d0*/  @P0 STG.E.U16 desc[UR36][R20.64+0x10], R117 ;  /* 0x0000107514000986 */ /* 0x0001e2000c101524 */
[----:B------:R-:W-:-:S13]  /*30e0*/  ISETP.GT.AND P0, PT, R3, RZ, P1 ;  /* 0x000000ff0300720c */ /* 0x000fda0000f04270 */
[----:B0-----:R-:W-:Y:S05]  /*30f0*/  @!P0 BRA `(.L_x_41) ;  /* 0x0000000000048947 */ /* 0x001fea0003800000 */
[----:B------:R0:W5:Y:S02]  /*3100*/  LDG.E.LTC128B.U16 R119, desc[UR36][R10.64+0x12] ;  /* 0x000012240a777981 */ /* 0x000164000c1e1520 */
.L_x_41:
[----:B------:R-:W-:Y:S05]  /*3110*/  BSYNC B1 ;  /* 0x0000000000017941 */ /* 0x000fea0003800000 */
.L_x_40:
[----:B-----5:R-:W-:Y:S01]  /*3120*/  HADD2.F32 R117, -RZ, R119.H0_H0 ;  /* 0x20000077ff757230 */ /* 0x020fe20000004100 */
[----:B------:R-:W-:Y:S04]  /*3130*/  BSSY B1, `(.L_x_42) ;  /* 0x0000008000017945 */ /* 0x000fe80003800000 */
[----:B------:R-:W-:-:S04]  /*3140*/  FMUL R60, R117, R90 ;  /* 0x0000005a753c7220 */ /* 0x000fc80000400000 */
[----:B------:R-:W-:-:S05]  /*3150*/  FFMA R60, R61, R22, R60 ;  /* 0x000000163d3c7223 */ /* 0x000fca000000003c */
[----:B------:R-:W-:-:S05]  /*3160*/  F2FP.F16.F32.PACK_AB R60, RZ, R60 ;  /* 0x0000003cff3c723e */ /* 0x000fca00000000ff */
[----:B------:R4:W-:Y:S01]  /*3170*/  @P0 STG.E.U16 desc[UR36][R20.64+0x12], R60 ;  /* 0x0000123c14000986 */ /* 0x0009e2000c101524 */
[----:B------:R-:W-:-:S13]  /*3180*/  ISETP.GT.AND P0, PT, R3, 0x8, P3 ;  /* 0x000000080300780c */ /* 0x000fda0001f04270 */
[----:B----4-:R-:W-:Y:S05]  /*3190*/  @!P0 BRA `(.L_x_43) ;  /* 0x0000000000048947 */ /* 0x010fea0003800000 */
[----:B------:R4:W5:Y:S02]  /*31a0*/  LDG.E.LTC128B.U16 R119, desc[UR36][R56.64+0x10] ;  /* 0x0000102438777981 */ /* 0x000964000c1e1520 */
.L_x_43:
[----:B------:R-:W-:Y:S05]  /*31b0*/  BSYNC B1 ;  /* 0x0000000000017941 */ /* 0x000fea0003800000 */
.L_x_42:
[----:B-----5:R-:W-:Y:S01]  /*31c0*/  HADD2.F32 R61, -RZ, R119.H0_H0 ;  /* 0x20000077ff3d7230 */ /* 0x020fe20000004100 */
[----:B------:R-:W-:Y:S04]  /*31d0*/  BSSY B1, `(.L_x_44) ;  /* 0x000000a000017945 */ /* 0x000fe80003800000 */
[----:B------:R-:W-:-:S04]  /*31e0*/  FMUL R61, R61, R90 ;  /* 0x0000005a3d3d7220 */ /* 0x000fc80000400000 */
[----:B------:R-:W-:-:S05]  /*31f0*/  FFMA R61, R62, R22, R61 ;  /* 0x000000163e3d7223 */ /* 0x000fca000000003d */
[----:B------:R-:W-:-:S05]  /*3200*/  F2FP.F16.F32.PACK_AB R61, RZ, R61 ;  /* 0x0000003dff3d723e */ /* 0x000fca00000000ff */
[----:B------:R0:W-:Y:S01]  /*3210*/  @P0 STG.E.U16 desc[UR36][R58.64+0x10], R61 ;  /* 0x0000103d3a000986 */ /* 0x0001e2000c101524 */
[----:B------:R-:W-:-:S05]  /*3220*/  IADD3 R117, P0, R108, 0x80, RZ ;  /* 0x000000806c757810 */ /* 0x000fca0007f1e0ff */
[----:B------:R-:W-:Y:S01]  /*3230*/  IMAD.X R109, RZ, RZ, R109, P0 ;  /* 0x000000ffff6d7224 */ /* 0x000fe200000e066d */
[----:B------:R-:W-:-:S13]  /*3240*/  ISETP.GT.AND P0, PT, R3, 0x8, P1 ;  /* 0x000000080300780c */ /* 0x000fda0000f04270 */
[----:B0-----:R-:W-:Y:S05]  /*3250*/  @!P0 BRA `(.L_x_45) ;  /* 0x0000000000048947 */ /* 0x001fea0003800000 */
[----:B------:R0:W5:Y:S02]  /*3260*/  LDG.E.LTC128B.U16 R119, desc[UR36][R56.64+0x12] ;  /* 0x0000122438777981 */ /* 0x000164000c1e1520 */
.L_x_45:
[----:B------:R-:W-:Y:S05]  /*3270*/  BSYNC B1 ;  /* 0x0000000000017941 */ /* 0x000fea0003800000 */
.L_x_44:
[----:B-----5:R-:W-:Y:S01]  /*3280*/  HADD2.F32 R61, -RZ, R119.H0_H0 ;  /* 0x20000077ff3d7230 */ /* 0x020fe20000004100 */
[----:B------:R-:W-:Y:S01]  /*3290*/  ISETP.GT.AND P2, PT, R4, 0x10, PT ;  /* 0x000000100400780c */ /* 0x000fe20003f44270 */
[-C--:B------:R-:W-:Y:S01]  /*32a0*/  IMAD R62, R109, R8.reuse, RZ ;  /* 0x000000086d3e7224 */ /* 0x080fe200078e02ff */
[----:B------:R-:W-:Y:S01]  /*32b0*/  BSSY B1, `(.L_x_46) ;  /* 0x0000021000017945 */ /* 0x000fe20003800000 */
[----:B------:R-:W-:-:S04]  /*32c0*/  IMAD.WIDE.U32 R112, R117, R8, R112 ;  /* 0x0000000875707225 */ /* 0x000fc800078e0070 */
[----:B------:R-:W-:Y:S01]  /*32d0*/  FMUL R60, R61, R90 ;  /* 0x0000005a3d3c7220 */ /* 0x000fe20000400000 */
[----:B------:R-:W-:-:S03]  /*32e0*/  IMAD R105, R117, R9, R62 ;  /* 0x0000000975697224 */ /* 0x000fc600078e023e */
[----:B------:R-:W-:Y:S01]  /*32f0*/  FFMA R63, R63, R22, R60 ;  /* 0x000000163f3f7223 */ /* 0x000fe2000000003c */
[----:B------:R-:W-:-:S04]  /*3300*/  IMAD.WIDE.U32 R60, R117, R8, R12 ;  /* 0x00000008753c7225 */ /* 0x000fc800078e000c */
[----:B------:R-:W-:Y:S01]  /*3310*/  F2FP.F16.F32.PACK_AB R63, RZ, R63 ;  /* 0x0000003fff3f723e */ /* 0x000fe200000000ff */
[----:B------:R-:W-:-:S03]  /*3320*/  IMAD.IADD R61, R105, 0x1, R61 ;  /* 0x00000001693d7824 */ /* 0x000fc600078e023d */
[----:B------:R-:W-:Y:S01]  /*3330*/  PRMT R109, R63, 0x7610, R109 ;  /* 0x000076103f6d7816 */ /* 0x000fe2000000006d */
[----:B------:R-:W-:-:S04]  /*3340*/  IMAD.WIDE.U32 R62, R117, R8, R106 ;  /* 0x00000008753e7225 */ /* 0x000fc800078e006a */
[----:B------:R1:W-:Y:S01]  /*3350*/  @P0 STG.E.U16 desc[UR36][R58.64+0x12], R109 ;  /* 0x0000126d3a000986 */ /* 0x0003e2000c101524 */
[----:B------:R-:W-:Y:S02]  /*3360*/  IMAD.IADD R9, R63, 0x1, R105 ;  /* 0x000000013f097824 */ /* 0x000fe400078e0269 */
[----:B------:R-:W-:Y:S02]  /*3370*/  IMAD.IADD R105, R105, 0x1, R113 ;  /* 0x0000000169697824 */ /* 0x000fe400078e0271 */
[----:B-1----:R-:W-:Y:S01]  /*3380*/  IMAD.WIDE.U32 R108, R23, R102, R60 ;  /* 0x00000066176c7225 */ /* 0x002fe200078e003c */
[----:B------:R-:W-:-:S04]  /*3390*/  LEA R60, P0, R62, R14, 0x1 ;  /* 0x0000000e3e3c7211 */ /* 0x000fc800078008ff */
[----:B------:R-:W-:Y:S01]  /*33a0*/  LEA.HI.X R61, R62, R15, R9, 0x1, P0 ;  /* 0x0000000f3e3d7211 */ /* 0x000fe200000f0c09 */
[----:B------:R-:W-:Y:S01]  /*33b0*/  IMAD.IADD R9, R115, 0x1, R109 ;  /* 0x0000000173097824 */ /* 0x000fe200078e026d */
[----:B------:R-:W-:-:S04]  /*33c0*/  LEA R8, P0, R108, R14, 0x1 ;  /* 0x0000000e6c087211 */ /* 0x000fc800078008ff */
[----:B------:R-:W-:Y:S02]  /*33d0*/  LEA.HI.X R9, R108, R15, R9, 0x1, P0 ;  /* 0x0000000f6c097211 */ /* 0x000fe400000f0c09 */
[----:B------:R-:W-:-:S05]  /*33e0*/  IADD3 R104, P0, R104, R112, RZ ;  /* 0x0000007068687210 */ /* 0x000fca0007f1e0ff */
[----:B------:R-:W-:Y:S01]  /*33f0*/  IMAD.X R106, R105, 0x1, R107, P0 ;  /* 0x00000001696a7824 */ /* 0x000fe200000e066b */
[----:B------:R-:W-:-:S05]  /*3400*/  IADD3 R62, P0, R12, R112, RZ ;  /* 0x000000700c3e7210 */ /* 0x000fca0007f1e0ff */
[----:B------:R-:W-:Y:S01]  /*3410*/  IMAD.X R63, R13, 0x1, R105, P0 ;  /* 0x000000010d3f7824 */ /* 0x000fe200000e0669 */
[----:B------:R-:W-:Y:S01]  /*3420*/  LEA R12, P0, R104, R14, 0x1 ;  /* 0x0000000e680c7211 */ /* 0x000fe200078008ff */
[----:B------:R-:W-:-:S03]  /*3430*/  IMAD.WIDE.U32 R62, R23, R102, R62 ;  /* 0x00000066173e7225 */ /* 0x000fc600078e003e */
[----:B------:R-:W-:Y:S02]  /*3440*/  LEA.HI.X R13, R104, R15, R106, 0x1, P0 ;  /* 0x0000000f680d7211 */ /* 0x000fe400000f0c6a */
[----:B------:R-:W-:Y:S01]  /*3450*/  P2R R102, PR, RZ, 0x4 ;  /* 0x00000004ff667803 */ /* 0x000fe20000000000 */
[----:B------:R-:W-:Y:S01]  /*3460*/  IMAD.IADD R115, R115, 0x1, R63 ;  /* 0x0000000173737824 */ /* 0x000fe200078e023f */
[----:B------:R-:W-:-:S04]  /*3470*/  LEA R14, P0, R62, R14, 0x1 ;  /* 0x0000000e3e0e7211 */ /* 0x000fc800078008ff */
[----:B------:R-:W-:Y:S02]  /*3480*/  LEA.HI.X R15, R62, R15, R115, 0x1, P0 ;  /* 0x0000000f3e0f7211 */ /* 0x000fe400000f0c73 */
[----:B------:R-:W-:-:S13]  /*3490*/  ISETP.GT.AND P0, PT, R3, RZ, P2 ;  /* 0x000000ff0300720c */ /* 0x000fda0001704270 */
[----:B------:R-:W-:Y:S05]  /*34a0*/  @!P0 BRA `(.L_x_47) ;  /* 0x0000000000048947 */ /* 0x000fea0003800000 */
[----:B------:R1:W5:Y:S02]  /*34b0*/  LDG.E.LTC128B.U16 R119, desc[UR36][R10.64+0x20] ;  /* 0x000020240a777981 */ /* 0x000364000c1e1520 */
.L_x_47:
[----:B------:R-:W-:Y:S05]  /*34c0*/  BSYNC B1 ;  /* 0x0000000000017941 */ /* 0x000fea0003800000 */
.L_x_46:
[----:B-----5:R-:W-:Y:S01]  /*34d0*/  HADD2.F32 R23, -RZ, R119.H0_H0 ;  /* 0x20000077ff177230 */ /* 0x020fe20000004100 */
        /* <DEDUP_REMOVED lines=10> */
.L_x_49:
[----:B------:R-:W-:Y:S05]  /*3580*/  BSYNC B1 ;  /* 0x0000000000017941 */ /* 0x000fea0003800000 */
.L_x_48:
[----:B-----5:R-:W-:Y:S01]  /*3590*/  HADD2.F32 R23, -RZ, R119.H0_H0 ;  /* 0x20000077ff177230 */ /* 0x020fe20000004100 */
[----:B------:R-:W-:Y:S04]  /*35a0*/  BSSY B1, `(.L_x_50) ;  /* 0x0000008000017945 */ /* 0x000fe80003800000 */
[----:B------:R-:W-:-:S04]  /*35b0*/  FMUL R62, R23, R90 ;  /* 0x0000005a173e7220 */ /* 0x000fc80000400000 */
[----:B------:R-:W-:-:S05]  /*35c0*/  FFMA R62, R65, R22, R62 ;  /* 0x00000016413e7223 */ /* 0x000fca000000003e */
[----:B------:R-:W-:-:S05]  /*35d0*/  F2FP.F16.F32.PACK_AB R62, RZ, R62 ;  /* 0x0000003eff3e723e */ /* 0x000fca00000000ff */
[----:B------:R0:W-:Y:S01]  /*35e0*/  @P0 STG.E.U16 desc[UR36][R20.64+0x22], R62 ;  /* 0x0000223e14000986 */ /* 0x0001e2000c101524 */
[----:B------:R-:W-:-:S13]  /*35f0*/  ISETP.GT.AND P0, PT, R3, 0x8, P2 ;  /* 0x000000080300780c */ /* 0x000fda0001704270 */
[----:B0-----:R-:W-:Y:S05]  /*3600*/  @!P0 BRA `(.L_x_51) ;  /* 0x0000000000048947 */ /* 0x001fea0003800000 */
[----:B------:R0:W5:Y:S02]  /*3610*/  LDG.E.LTC128B.U16 R119, desc[UR36][R56.64+0x20] ;  /* 0x0000202438777981 */ /* 0x000164000c1e1520 */
.L_x_51:
[----:B------:R-:W-:Y:S05]  /*3620*/  BSYNC B1 ;  /* 0x0000000000017941 */ /* 0x000fea0003800000 */
.L_x_50:
        /* <DEDUP_REMOVED lines=9> */
.L_x_53:
[----:B------:R-:W-:Y:S05]  /*36c0*/  BSYNC B1 ;  /* 0x0000000000017941 */ /* 0x000fea0003800000 */
.L_x_52:
        /* <DEDUP_REMOVED lines=11> */
.L_x_55:
[----:B------:R-:W-:Y:S05]  /*3780*/  BSYNC B1 ;  /* 0x0000000000017941 */ /* 0x000fea0003800000 */
.L_x_54:
[----:B-----5:R-:W-:Y:S01]  /*3790*/  HADD2.F32 R23, -RZ, R119.H0_H0 ;  /* 0x20000077ff177230 */ /* 0x020fe20000004100 */
[----:B------:R-:W-:Y:S01]  /*37a0*/  ISETP.GT.AND P1, PT, R4, 0x19, PT ;  /* 0x000000190400780c */ /* 0x000fe20003f24270 */
[----:B------:R-:W-:Y:S03]  /*37b0*/  BSSY B1, `(.L_x_56) ;  /* 0x0000009000017945 */ /* 0x000fe60003800000 */
[----:B------:R-:W-:-:S04]  /*37c0*/  FMUL R23, R23, R90 ;  /* 0x0000005a17177220 */ /* 0x000fc80000400000 */
[----:B------:R-:W-:Y:S01]  /*37d0*/  FFMA R23, R68, R22, R23 ;  /* 0x0000001644177223 */ /* 0x000fe20000000017 */
[----:B------:R-:W-:-:S04]  /*37e0*/  P2R R68, PR, RZ, 0x2 ;  /* 0x00000002ff447803 */ /* 0x000fc80000000000 */
[----:B------:R-:W-:-:S05]  /*37f0*/  F2FP.F16.F32.PACK_AB R23, RZ, R23 ;  /* 0x00000017ff17723e */ /* 0x000fca00000000ff */
[----:B------:R0:W-:Y:S01]  /*3800*/  @P0 STG.E.U16 desc[UR36][R20.64+0x30], R23 ;  /* 0x0000301714000986 */ /* 0x0001e2000c101524 */
[----:B------:R-:W-:-:S13]  /*3810*/  ISETP.GT.AND P0, PT, R3, RZ, P1 ;  /* 0x000000ff0300720c */ /* 0x000fda0000f04270 */
[----:B0-----:R-:W-:Y:S05]  /*3820*/  @!P0 BRA `(.L_x_57) ;  /* 0x0000000000048947 */ /* 0x001fea0003800000 */
[----:B------:R0:W5:Y:S02]  /*3830*/  LDG.E.LTC128B.U16 R119, desc[UR36][R10.64+0x32] ;  /* 0x000032240a777981 */ /* 0x000164000c1e1520 */
.L_x_57:
[----:B------:R-:W-:Y:S05]  /*3840*/  BSYNC B1 ;  /* 0x0000000000017941 */ /* 0x000fea0003800000 */
.L_x_56:
        /* <DEDUP_REMOVED lines=9> */
.L_x_59:
[----:B------:R-:W-:Y:S05]  /*38e0*/  BSYNC B1 ;  /* 0x0000000000017941 */ /* 0x000fea0003800000 */
.L_x_58:
        /* <DEDUP_REMOVED lines=9> */
.L_x_61:
[----:B------:R-:W-:Y:S05]  /*3980*/  BSYNC B1 ;  /* 0x0000000000017941 */ /* 0x000fea0003800000 */
.L_x_60:
        /* <DEDUP_REMOVED lines=11> */
.L_x_63:
[----:B------:R-:W-:Y:S05]  /*3a40*/  BSYNC B1 ;  /* 0x0000000000017941 */ /* 0x000fea0003800000 */
.L_x_62:
        /* <DEDUP_REMOVED lines=11> */
.L_x_65:
[----:B------:R-:W-:Y:S05]  /*3b00*/  BSYNC B1 ;  /* 0x0000000000017941 */ /* 0x000fea0003800000 */
.L_x_64:
        /* <DEDUP_REMOVED lines=9> */
.L_x_67:
[----:B------:R-:W-:Y:S05]  /*3ba0*/  BSYNC B1 ;  /* 0x0000000000017941 */ /* 0x000fea0003800000 */
.L_x_66:
        /* <DEDUP_REMOVED lines=9> */
.L_x_69:
[----:B------:R-:W-:Y:S05]  /*3c40*/  BSYNC B1 ;  /* 0x0000000000017941 */ /* 0x000fea0003800000 */
.L_x_68:
        /* <DEDUP_REMOVED lines=11> */
.L_x_71:
[----:B------:R-:W-:Y:S05]  /*3d00*/  BSYNC B1 ;  /* 0x0000000000017941 */ /* 0x000fea0003800000 */
.L_x_70:
[----:B-----5:R-:W-:Y:S01]  /*3d10*/  HADD2.F32 R23, -RZ, R119.H0_H0 ;  /* 0x20000077ff177230 */ /* 0x020fe20000004100 */
[----:B------:R-:W-:Y:S01]  /*3d20*/  ISETP.GT.AND P4, PT, R4, 0x29, PT ;  /* 0x000000290400780c */ /* 0x000fe20003f84270 */
[----:B------:R-:W-:Y:S03]  /*3d30*/  BSSY B1, `(.L_x_72) ;  /* 0x0000009000017945 */ /* 0x000fe60003800000 */
[----:B------:R-:W-:-:S04]  /*3d40*/  FMUL R23, R23, R90 ;  /* 0x0000005a17177220 */ /* 0x000fc80000400000 */
[----:B------:R-:W-:-:S05]  /*3d50*/  FFMA R23, R76, R22, R23 ;  /* 0x000000164c177223 */ /* 0x000fca0000000017 */
[----:B------:R-:W-:-:S05]  /*3d60*/  F2FP.F16.F32.PACK_AB R23, RZ, R23 ;  /* 0x00000017ff17723e */ /* 0x000fca00000000ff */
[----:B------:R1:W-:Y:S01]  /*3d70*/  @P0 STG.E.U16 desc[UR36][R20.64+0x50], R23 ;  /* 0x0000501714000986 */ /* 0x0003e2000c101524 */
[----:B------:R-:W-:Y:S02]  /*3d80*/  ISETP.GT.AND P0, PT, R3, RZ, P4 ;  /* 0x000000ff0300720c */ /* 0x000fe40002704270 */
[----:B-1----:R-:W-:-:S11]  /*3d90*/  P2R R23, PR, RZ, 0x10 ;  /* 0x00000010ff177803 */ /* 0x002fd60000000000 */
[----:B------:R-:W-:Y:S05]  /*3da0*/  @!P0 BRA `(.L_x_73) ;  /* 0x0000000000048947 */ /* 0x000fea0003800000 */
[----:B------:R1:W5:Y:S02]  /*3db0*/  LDG.E.LTC128B.U16 R119, desc[UR36][R10.64+0x52] ;  /* 0x000052240a777981 */ /* 0x000364000c1e1520 */
.L_x_73:
[----:B------:R-:W-:Y:S05]  /*3dc0*/  BSYNC B1 ;  /* 0x0000000000017941 */ /* 0x000fea0003800000 */
.L_x_72:
        /* <DEDUP_REMOVED lines=9> */
.L_x_75:
[----:B------:R-:W-:Y:S05]  /*3e60*/  BSYNC B1 ;  /* 0x0000000000017941 */ /* 0x000fea0003800000 */
.L_x_74:
        /* <DEDUP_REMOVED lines=9> */
.L_x_77:
[----:B------:R-:W-:Y:S05]  /*3f00*/  BSYNC B1 ;  /* 0x0000000000017941 */ /* 0x000fea0003800000 */
.L_x_76:
[----:B-----5:R-:W-:Y:S01]  /*3f10*/  HADD2.F32 R23, -RZ, R119.H0_H0 ;  /* 0x20000077ff177230 */ /* 0x020fe20000004100 */
[----:B------:R-:W-:Y:S01]  /*3f20*/  ISETP.GT.AND P6, PT, R4, 0x30, PT ;  /* 0x000000300400780c */ /* 0x000fe20003fc4270 */
[----:B------:R-:W-:Y:S03]  /*3f30*/  BSSY B1, `(.L_x_78) ;  /* 0x0000008000017945 */ /* 0x000fe60003800000 */
[----:B------:R-:W-:-:S04]  /*3f40*/  FMUL R62, R23, R90 ;  /* 0x0000005a173e7220 */ /* 0x000fc80000400000 */
[----:B------:R-:W-:-:S05]  /*3f50*/  FFMA R62, R79, R22, R62 ;  /* 0x000000164f3e7223 */ /* 0x000fca000000003e */
[----:B------:R-:W-:-:S05]  /*3f60*/  F2FP.F16.F32.PACK_AB R62, RZ, R62 ;  /* 0x0000003eff3e723e */ /* 0x000fca00000000ff */
[----:B------:R0:W-:Y:S01]  /*3f70*/  @P0 STG.E.U16 desc[UR36][R58.64+0x52], R62 ;  /* 0x0000523e3a000986 */ /* 0x0001e2000c101524 */
[----:B------:R-:W-:-:S13]  /*3f80*/  ISETP.GT.AND P0, PT, R3, RZ, P6 ;  /* 0x000000ff0300720c */ /* 0x000fda0003704270 */
[----:B0-----:R-:W-:Y:S05]  /*3f90*/  @!P0 BRA `(.L_x_79) ;  /* 0x0000000000048947 */ /* 0x001fea0003800000 */
[----:B------:R0:W5:Y:S02]  /*3fa0*/  LDG.E.LTC128B.U16 R119, desc[UR36][R10.64+0x60] ;  /* 0x000060240a777981 */ /* 0x000164000c1e1520 */
.L_x_79:
[----:B------:R-:W-:Y:S05]  /*3fb0*/  BSYNC B1 ;  /* 0x0000000000017941 */ /* 0x000fea0003800000 */
.L_x_78:
        /* <DEDUP_REMOVED lines=10> */
.L_x_81:
[----:B------:R-:W-:Y:S05]  /*4060*/  BSYNC B1 ;  /* 0x0000000000017941 */ /* 0x000fea0003800000 */
.L_x_80:
        /* <DEDUP_REMOVED lines=9> */
.L_x_83:
[----:B------:R-:W-:Y:S05]  /*4100*/  BSYNC B1 ;  /* 0x0000000000017941 */ /* 0x000fea0003800000 */
.L_x_82:
        /* <DEDUP_REMOVED lines=9> */
.L_x_85:
[----:B------:R-:W-:Y:S05]  /*41a0*/  BSYNC B1 ;  /* 0x0000000000017941 */ /* 0x000fea0003800000 */
.L_x_84:
        /* <DEDUP_REMOVED lines=10> */
.L_x_87:
[----:B------:R-:W-:Y:S05]  /*4250*/  BSYNC B1 ;  /* 0x0000000000017941 */ /* 0x000fea0003800000 */
.L_x_86:
[----:B-----5:R-:W-:Y:S01]  /*4260*/  HADD2.F32 R23, -RZ, R119.H0_H0 ;  /* 0x20000077ff177230 */ /* 0x020fe20000004100 */
[----:B------:R-:W-:Y:S04]  /*4270*/  BSSY B1, `(.L_x_88) ;  /* 0x000000f000017945 */ /* 0x000fe80003800000 */
[----:B------:R-:W-:-:S04]  /*4280*/  FMUL R23, R23, R90 ;  /* 0x0000005a17177220 */ /* 0x000fc80000400000 */
[----:B------:R-:W-:-:S05]  /*4290*/  FFMA R23, R84, R22, R23 ;  /* 0x0000001654177223 */ /* 0x000fca0000000017 */
[----:B------:R-:W-:-:S05]  /*42a0*/  F2FP.F16.F32.PACK_AB R23, RZ, R23 ;  /* 0x00000017ff17723e */ /* 0x000fca00000000ff */
[----:B------:R0:W-:Y:S01]  /*42b0*/  @P0 STG.E.U16 desc[UR36][R20.64+0x70], R23 ;  /* 0x0000701714000986 */ /* 0x0001e2000c101524 */
[----:B------:R-:W-:-:S05]  /*42c0*/  IADD3 R64, P0, R103, R110, RZ ;  /* 0x0000006e67407210 */ /* 0x000fca0007f1e0ff */
[----:B------:R-:W-:Y:S01]  /*42d0*/  IMAD.X R65, R5, 0x1, R111, P0 ;  /* 0x0000000105417824 */ /* 0x000fe200000e066f */
[----:B------:R-:W-:-:S05]  /*42e0*/  IADD3 R66, P0, R103, R110, RZ ;  /* 0x0000006e67427210 */ /* 0x000fca0007f1e0ff */
[----:B------:R-:W-:Y:S01]  /*42f0*/  IMAD.X R67, R5, 0x1, R111, P0 ;  /* 0x0000000105437824 */ /* 0x000fe200000e066f */
[----:B------:R-:W-:-:S05]  /*4300*/  IADD3 R62, P0, R103, R20, RZ ;  /* 0x00000014673e7210 */ /* 0x000fca0007f1e0ff */
[----:B------:R-:W-:Y:S01]  /*4310*/  IMAD.X R63, R5, 0x1, R21, P0 ;  /* 0x00000001053f7824 */ /* 0x000fe200000e0615 */
[----:B------:R-:W-:-:S04]  /*4320*/  ISETP.GT.AND P0, PT, R4, 0x39, PT ;  /* 0x000000390400780c */ /* 0x000fc80003f04270 */
[----:B------:R-:W-:-:S13]  /*4330*/  ISETP.GT.AND P3, PT, R3, RZ, P0 ;  /* 0x000000ff0300720c */ /* 0x000fda0000764270 */
[----:B0-----:R-:W-:Y:S05]  /*4340*/  @!P3 BRA `(.L_x_89) ;  /* 0x000000000004b947 */ /* 0x001fea0003800000 */
[----:B------:R0:W5:Y:S02]  /*4350*/  LDG.E.LTC128B.U16 R119, desc[UR36][R10.64+0x72] ;  /* 0x000072240a777981 */ /* 0x000164000c1e1520 */
.L_x_89:
[----:B------:R-:W-:Y:S05]  /*4360*/  BSYNC B1 ;  /* 0x0000000000017941 */ /* 0x000fea0003800000 */
.L_x_88:
        /* <DEDUP_REMOVED lines=9> */
.L_x_91:
[----:B------:R-:W-:Y:S05]  /*4400*/  BSYNC B1 ;  /* 0x0000000000017941 */ /* 0x000fea0003800000 */
.L_x_90:
        /* <DEDUP_REMOVED lines=9> */
.L_x_93:
[----:B------:R-:W-:Y:S05]  /*44a0*/  BSYNC B1 ;  /* 0x0000000000017941 */ /* 0x000fea0003800000 */
.L_x_92:
[----:B-----5:R-:W-:-:S05]  /*44b0*/  HADD2.F32 R5, -RZ, R119.H0_H0 ;  /* 0x20000077ff057230 */ /* 0x020fca0000004100 */
[----:B------:R-:W-:-:S04]  /*44c0*/  FMUL R4, R5, R90 ;  /* 0x0000005a05047220 */ /* 0x000fc80000400000 */
[----:B------:R-:W-:-:S05]  /*44d0*/  FFMA R4, R87, R22, R4 ;  /* 0x0000001657047223 */ /* 0x000fca0000000004 */
[----:B------:R-:W-:-:S05]  /*44e0*/  F2FP.F16.F32.PACK_AB R4, RZ, R4 ;  /* 0x00000004ff04723e */ /* 0x000fca00000000ff */
[----:B------:R0:W-:Y:S01]  /*44f0*/  @P3 STG.E.U16 desc[UR36][R58.64+0x72], R4 ;  /* 0x000072043a003986 */ /* 0x0001e2000c101524 */
[----:B------:R-:W-:-:S13]  /*4500*/  ISETP.GT.AND P3, PT, R3, 0x80, P5 ;  /* 0x000000800300780c */ /* 0x000fda0002f64270 */
[----:B------:R-:W2:Y:S01]  /*4510*/  @P3 LDG.E.LTC128B.U16 R119, desc[UR36][R60.64] ;  /* 0x000000243c773981 */ /* 0x000ea2000c1e1520 */
[----:B------:R-:W-:Y:S01]  /*4520*/  BSSY B1, `(.L_x_94) ;  /* 0x000000a000017945 */ /* 0x000fe20003800000 */
[----:B--2---:R-:W-:-:S05]  /*4530*/  HADD2.F32 R5, -RZ, R119.H0_H0 ;  /* 0x20000077ff057230 */ /* 0x004fca0000004100 */
[----:B------:R-:W-:-:S04]  /*4540*/  FMUL R5, R5, R90 ;  /* 0x0000005a05057220 */ /* 0x000fc80000400000 */
[----:B------:R-:W-:-:S05]  /*4550*/  FFMA R5, R24, R22, R5 ;  /* 0x0000001618057223 */ /* 0x000fca0000000005 */
[----:B------:R-:W-:-:S05]  /*4560*/  F2FP.F16.F32.PACK_AB R5, RZ, R5 ;  /* 0x00000005ff05723e */ /* 0x000fca00000000ff */
[----:B------:R0:W-:Y:S01]  /*4570*/  @P3 STG.E.U16 desc[UR36][R62.64], R5 ;  /* 0x000000053e003986 */ /* 0x0001e2000c101524 */
[----:B------:R-:W-:-:S04]  /*4580*/  ISETP.NE.AND P3, PT, R120, RZ, PT ;  /* 0x000000ff7800720c */ /* 0x000fc80003f65270 */
[----:B------:R-:W-:-:S13]  /*4590*/  ISETP.GT.AND P3, PT, R3, 0x80, P3 ;  /* 0x000000800300780c */ /* 0x000fda0001f64270 */
[----:B0-----:R-:W-:Y:S05]  /*45a0*/  @!P3 BRA `(.L_x_95) ;  /* 0x000000000004b947 */ /* 0x001fea0003800000 */
[----:B------:R0:W5:Y:S02]  /*45b0*/  LDG.E.LTC128B.U16 R119, desc[UR36][R8.64+0x2] ;  /* 0x0000022408777981 */ /* 0x000164000c1e1520 */
.L_x_95:
[----:B------:R-:W-:Y:S05]  /*45c0*/  BSYNC B1 ;  /* 0x0000000000017941 */ /* 0x000fea0003800000 */
.L_x_94:
[----:B-----5:R-:W-:Y:S01]  /*45d0*/  HADD2.F32 R5, -RZ, R119.H0_H0 ;  /* 0x20000077ff057230 */ /* 0x020fe20000004100 */
[----:B------:R-:W-:Y:S01]  /*45e0*/  ISETP.GT.AND P5, PT, R3, 0x88, P5 ;  /* 0x000000880300780c */ /* 0x000fe20002fa4270 */
[----:B------:R-:W-:Y:S03]  /*45f0*/  BSSY B1, `(.L_x_96) ;  /* 0x000000a000017945 */ /* 0x000fe60003800000 */
[----:B------:R-:W-:Y:S01]  /*4600*/  FMUL R4, R5, R90 ;  /* 0x0000005a05047220 */ /* 0x000fe20000400000 */
[----:B------:R-:W-:-:S03]  /*4610*/  @P3 IMAD.MOV.U32 R5, RZ, RZ, R63 ;  /* 0x000000ffff053224 */ /* 0x000fc600078e003f */
[----:B------:R-:W-:-:S05]  /*4620*/  FFMA R4, R25, R22, R4 ;  /* 0x0000001619047223 */ /* 0x000fca0000000004 */
[----:B------:R-:W-:-:S04]  /*4630*/  F2FP.F16.F32.PACK_AB R4, RZ, R4 ;  /* 0x00000004ff04723e */ /* 0x000fc800000000ff */
[----:B-1-3--:R-:W-:Y:S01]  /*4640*/  PRMT R10, R4, 0x7610, R10 ;  /* 0x00007610040a7816 */ /* 0x00afe2000000000a */
[----:B------:R-:W-:-:S05]  /*4650*/  @P3 IMAD.MOV.U32 R4, RZ, RZ, R62 ;  /* 0x000000ffff043224 */ /* 0x000fca00078e003e */
[----:B------:R1:W-:Y:S01]  /*4660*/  @P3 STG.E.U16 desc[UR36][R4.64+0x2], R10 ;  /* 0x0000020a04003986 */ /* 0x0003e2000c101524 */
[----:B------:R-:W-:Y:S05]  /*4670*/  @!P5 BRA `(.L_x_97) ;  /* 0x000000000004d947 */ /* 0x000fea0003800000 */
[----:B------:R2:W5:Y:S02]  /*4680*/  LDG.E.LTC128B.U16 R119, desc[UR36][R12.64] ;  /* 0x000000240c777981 */ /* 0x000564000c1e1520 */
.L_x_97:
[----:B------:R-:W-:Y:S05]  /*4690*/  BSYNC B1 ;  /* 0x0000000000017941 */ /* 0x000fea0003800000 */
.L_x_96:
[----:B-1---5:R-:W-:Y:S01]  /*46a0*/  HADD2.F32 R5, -RZ, R119.H0_H0 ;  /* 0x20000077ff057230 */ /* 0x022fe20000004100 */
[----:B------:R-:W-:Y:S01]  /*46b0*/  ISETP.NE.AND P3, PT, R120, RZ, PT ;  /* 0x000000ff7800720c */ /* 0x000fe20003f65270 */
[----:B------:R-:W-:Y:S03]  /*46c0*/  BSSY B1, `(.L_x_98) ;  /* 0x0000008000017945 */ /* 0x000fe60003800000 */
[----:B------:R-:W-:Y:S01]  /*46d0*/  FMUL R5, R5, R90 ;  /* 0x0000005a05057220 */ /* 0x000fe20000400000 */
[----:B------:R-:W-:-:S03]  /*46e0*/  ISETP.GT.AND P3, PT, R3, 0x88, P3 ;  /* 0x000000880300780c */ /* 0x000fc60001f64270 */
[----:B------:R-:W-:-:S05]  /*46f0*/  FFMA R5, R26, R22, R5 ;  /* 0x000000161a057223 */ /* 0x000fca0000000005 */
[----:B------:R-:W-:-:S05]  /*4700*/  F2FP.F16.F32.PACK_AB R5, RZ, R5 ;  /* 0x00000005ff05723e */ /* 0x000fca00000000ff */
[----:B------:R1:W-:Y:S01]  /*4710*/  @P5 STG.E.U16 desc[UR36][R64.64], R5 ;  /* 0x0000000540005986 */ /* 0x0003e2000c101524 */
[----:B------:R-:W-:Y:S05]  /*4720*/  @!P3 BRA `(.L_x_99) ;  /* 0x000000000004b947 */ /* 0x000fea0003800000 */
[----:B------:R3:W5:Y:S02]  /*4730*/  LDG.E.LTC128B.U16 R119, desc[UR36][R14.64+0x2] ;  /* 0x000002240e777981 */ /* 0x000764000c1e1520 */
.L_x_99:
[----:B------:R-:W-:Y:S05]  /*4740*/  BSYNC B1 ;  /* 0x0000000000017941 */ /* 0x000fea0003800000 */
.L_x_98:
[----:B-1---5:R-:W-:Y:S01]  /*4750*/  HADD2.F32 R5, -RZ, R119.H0_H0 ;  /* 0x20000077ff057230 */ /* 0x022fe20000004100 */
[----:B------:R-:W-:Y:S01]  /*4760*/  ISETP.NE.AND P5, PT, R116, RZ, PT ;  /* 0x000000ff7400720c */ /* 0x000fe20003fa5270 */
[----:B------:R-:W-:Y:S03]  /*4770*/  BSSY B1, `(.L_x_100) ;  /* 0x0000008000017945 */ /* 0x000fe60003800000 */
[----:B------:R-:W-:-:S04]  /*4780*/  FMUL R4, R5, R90 ;  /* 0x0000005a05047220 */ /* 0x000fc80000400000 */
[----:B------:R-:W-:-:S05]  /*4790*/  FFMA R4, R27, R22, R4 ;  /* 0x000000161b047223 */ /* 0x000fca0000000004 */
[----:B------:R-:W-:-:S05]  /*47a0*/  F2FP.F16.F32.PACK_AB R4, RZ, R4 ;  /* 0x00000004ff04723e */ /* 0x000fca00000000ff */
[----:B------:R1:W-:Y:S01]  /*47b0*/  @P3 STG.E.U16 desc[UR36][R66.64+0x2], R4 ;  /* 0x0000020442003986 */ /* 0x0003e2000c101524 */
[----:B------:R-:W-:-:S13]  /*47c0*/  ISETP.GT.AND P3, PT, R3, 0x80, P5 ;  /* 0x000000800300780c */ /* 0x000fda0002f64270 */
[----:B-1----:R-:W-:Y:S05]  /*47d0*/  @!P3 BRA `(.L_x_101) ;  /* 0x000000000004b947 */ /* 0x002fea0003800000 */
[----:B------:R1:W5:Y:S02]  /*47e0*/  LDG.E.LTC128B.U16 R119, desc[UR36][R8.64+0x10] ;  /* 0x0000102408777981 */ /* 0x000364000c1e1520 */
.L_x_101:
[----:B------:R-:W-:Y:S05]  /*47f0*/  BSYNC B1 ;  /* 0x0000000000017941 */ /* 0x000fea0003800000 */
.L_x_100:
[----:B-----5:R-:W-:Y:S01]  /*4800*/  HADD2.F32 R5, -RZ, R119.H0_H0 ;  /* 0x20000077ff057230 */ /* 0x020fe20000004100 */
[----:B------:R-:W-:Y:S01]  /*4810*/  ISETP.NE.AND P5, PT, R121, RZ, PT ;  /* 0x000000ff7900720c */ /* 0x000fe20003fa5270 */
[----:B------:R-:W-:Y:S01]  /*4820*/  @P3 IMAD.MOV.U32 R4, RZ, RZ, R62 ;  /* 0x000000ffff043224 */ /* 0x000fe200078e003e */
[----:B------:R-:W-:Y:S02]  /*4830*/  BSSY B1, `(.L_x_102) ;  /* 0x000000a000017945 */ /* 0x000fe40003800000 */
[----:B------:R-:W-:-:S04]  /*4840*/  FMUL R5, R5, R90 ;  /* 0x0000005a05057220 */ /* 0x000fc80000400000 */
[----:B------:R-:W-:-:S05]  /*4850*/  FFMA R5, R28, R22, R5 ;  /* 0x000000161c057223 */ /* 0x000fca0000000005 */
[----:B------:R-:W-:-:S04]  /*4860*/  F2FP.F16.F32.PACK_AB R5, RZ, R5 ;  /* 0x00000005ff05723e */ /* 0x000fc800000000ff */
[----:B------:R-:W-:Y:S01]  /*4870*/  PRMT R10, R5, 0x7610, R10 ;  /* 0x00007610050a7816 */ /* 0x000fe2000000000a */
[----:B------:R-:W-:-:S05]  /*4880*/  @P3 IMAD.MOV.U32 R5, RZ, RZ, R63 ;  /* 0x000000ffff053224 */ /* 0x000fca00078e003f */
[----:B------:R0:W-:Y:S01]  /*4890*/  @P3 STG.E.U16 desc[UR36][R4.64+0x10], R10 ;  /* 0x0000100a04003986 */ /* 0x0001e2000c101524 */
[----:B------:R-:W-:-:S13]  /*48a0*/  ISETP.GT.AND P3, PT, R3, 0x80, P5 ;  /* 0x000000800300780c */ /* 0x000fda0002f64270 */
[----:B0-----:R-:W-:Y:S05]  /*48b0*/  @!P3 BRA `(.L_x_103) ;  /* 0x000000000004b947 */ /* 0x001fea0003800000 */
[----:B------:R0:W5:Y:S02]  /*48c0*/  LDG.E.LTC128B.U16 R119, desc[UR36][R8.64+0x12] ;  /* 0x0000122408777981 */ /* 0x000164000c1e1520 */
.L_x_103:
[----:B------:R-:W-:Y:S05]  /*48d0*/  BSYNC B1 ;  /* 0x0000000000017941 */ /* 0x000fea0003800000 */
.L_x_102:
[----:B-----5:R-:W-:Y:S01]  /*48e0*/  HADD2.F32 R5, -RZ, R119.H0_H0 ;  /* 0x20000077ff057230 */ /* 0x020fe20000004100 */
[----:B------:R-:W-:Y:S04]  /*48f0*/  BSSY B1, `(.L_x_104) ;  /* 0x000000c000017945 */ /* 0x000fe80003800000 */
[----:B------:R-:W-:Y:S01]  /*4900*/  FMUL R4, R5, R90 ;  /* 0x0000005a05047220 */ /* 0x000fe20000400000 */
[----:B------:R-:W-:-:S03]  /*4910*/  @P3 IMAD.MOV.U32 R5, RZ, RZ, R63 ;  /* 0x000000ffff053224 */ /* 0x000fc600078e003f */
[----:B------:R-:W-:-:S05]  /*4920*/  FFMA R4, R29, R22, R4 ;  /* 0x000000161d047223 */ /* 0x000fca0000000004 */
[----:B------:R-:W-:-:S04]  /*4930*/  F2FP.F16.F32.PACK_AB R4, RZ, R4 ;  /* 0x00000004ff04723e */ /* 0x000fc800000000ff */
[----:B------:R-:W-:Y:S01]  /*4940*/  PRMT R10, R4, 0x7610, R10 ;  /* 0x00007610040a7816 */ /* 0x000fe2000000000a */
[----:B------:R-:W-:-:S05]  /*4950*/  @P3 IMAD.MOV.U32 R4, RZ, RZ, R62 ;  /* 0x000000ffff043224 */ /* 0x000fca00078e003e */
[----:B------:R0:W-:Y:S01]  /*4960*/  @P3 STG.E.U16 desc[UR36][R4.64+0x12], R10 ;  /* 0x0000120a04003986 */ /* 0x0001e2000c101524 */
[----:B------:R-:W-:-:S04]  /*4970*/  ISETP.NE.AND P3, PT, R116, RZ, PT ;  /* 0x000000ff7400720c */ /* 0x000fc80003f65270 */
[----:B------:R-:W-:-:S13]  /*4980*/  ISETP.GT.AND P3, PT, R3, 0x88, P3 ;  /* 0x000000880300780c */ /* 0x000fda0001f64270 */
[----:B0-----:R-:W-:Y:S05]  /*4990*/  @!P3 BRA `(.L_x_105) ;  /* 0x000000000004b947 */ /* 0x001fea0003800000 */
[----:B------:R0:W5:Y:S02]  /*49a0*/  LDG.E.LTC128B.U16 R119, desc[UR36][R14.64+0x10] ;  /* 0x000010240e777981 */ /* 0x000164000c1e1520 */
.L_x_105:
[----:B------:R-:W-:Y:S05]  /*49b0*/  BSYNC B1 ;  /* 0x0000000000017941 */ /* 0x000fea0003800000 */
.L_x_104:
        /* <DEDUP_REMOVED lines=9> */
.L_x_107:
[----:B------:R-:W-:Y:S05]  /*4a50*/  BSYNC B1 ;  /* 0x0000000000017941 */ /* 0x000fea0003800000 */
.L_x_106:
[----:B-----5:R-:W-:Y:S01]  /*4a60*/  HADD2.F32 R5, -RZ, R119.H0_H0 ;  /* 0x20000077ff057230 */ /* 0x020fe20000004100 */
[----:B------:R-:W-:Y:S01]  /*4a70*/  ISETP.NE.AND P5, PT, R102, RZ, PT ;  /* 0x000000ff6600720c */ /* 0x000fe20003fa5270 */
[----:B------:R-:W-:Y:S03]  /*4a80*/  BSSY B1, `(.L_x_108) ;  /* 0x000000b000017945 */ /* 0x000fe60003800000 */
[----:B------:R-:W-:Y:S01]  /*4a90*/  FMUL R4, R5, R90 ;  /* 0x0000005a05047220 */ /* 0x000fe20000400000 */
[----:B------:R-:W-:-:S03]  /*4aa0*/  @P3 IMAD.MOV.U32 R5, RZ, RZ, R7 ;  /* 0x000000ffff053224 */ /* 0x000fc600078e0007 */
        /* <DEDUP_REMOVED lines=8> */
.L_x_109:
[----:B------:R-:W-:Y:S05]  /*4b30*/  BSYNC B1 ;  /* 0x0000000000017941 */ /* 0x000fea0003800000 */
.L_x_108:
        /* <DEDUP_REMOVED lines=13> */
.L_x_111:
[----:B------:R-:W-:Y:S05]  /*4c10*/  BSYNC B1 ;  /* 0x0000000000017941 */ /* 0x000fea0003800000 */
.L_x_110:
        /* <DEDUP_REMOVED lines=13> */
.L_x_113:
[----:B------:R-:W-:Y:S05]  /*4cf0*/  BSYNC B1 ;  /* 0x0000000000017941 */ /* 0x000fea0003800000 */
.L_x_112:
[----:B-----5:R-:W-:Y:S01]  /*4d00*/  HADD2.F32 R5, -RZ, R119.H0_H0 ;  /* 0x20000077ff057230 */ /* 0x020fe20000004100 */
[----:B------:R-:W-:Y:S01]  /*4d10*/  BSSY B1, `(.L_x_114) ;  /* 0x000000b000017945 */ /* 0x000fe20003800000 */
[----:B------:R-:W-:-:S03]  /*4d20*/  @P3 IMAD.MOV.U32 R4, RZ, RZ, R6 ;  /* 0x000000ffff043224 */ /* 0x000fc600078e0006 */
        /* <DEDUP_REMOVED lines=9> */
.L_x_115:
[----:B------:R-:W-:Y:S05]  /*4dc0*/  BSYNC B1 ;  /* 0x0000000000017941 */ /* 0x000fea0003800000 */
.L_x_114:
        /* <DEDUP_REMOVED lines=13> */
.L_x_117:
[----:B------:R-:W-:Y:S05]  /*4ea0*/  BSYNC B1 ;  /* 0x0000000000017941 */ /* 0x000fea0003800000 */
.L_x_116:
        /* <DEDUP_REMOVED lines=13> */
.L_x_119:
[----:B------:R-:W-:Y:S05]  /*4f80*/  BSYNC B1 ;  /* 0x0000000000017941 */ /* 0x000fea0003800000 */
.L_x_118:
        /* <DEDUP_REMOVED lines=13> */
.L_x_121:
[----:B------:R-:W-:Y:S05]  /*5060*/  BSYNC B1 ;  /* 0x0000000000017941 */ /* 0x000fea0003800000 */
.L_x_120:
        /* <DEDUP_REMOVED lines=12> */
.L_x_123:
[----:B------:R-:W-:Y:S05]  /*5130*/  BSYNC B1 ;  /* 0x0000000000017941 */ /* 0x000fea0003800000 */
.L_x_122:
        /* <DEDUP_REMOVED lines=13> */
.L_x_125:
[----:B------:R-:W-:Y:S05]  /*5210*/  BSYNC B1 ;  /* 0x0000000000017941 */ /* 0x000fea0003800000 */
.L_x_124:
        /* <DEDUP_REMOVED lines=13> */
.L_x_127:
[----:B------:R-:W-:Y:S05]  /*52f0*/  BSYNC B1 ;  /* 0x0000000000017941 */ /* 0x000fea0003800000 */
.L_x_126:
        /* <DEDUP_REMOVED lines=13> */
.L_x_129:
[----:B------:R-:W-:Y:S05]  /*53d0*/  BSYNC B1 ;  /* 0x0000000000017941 */ /* 0x000fea0003800000 */
.L_x_128:
        /* <DEDUP_REMOVED lines=12> */
.L_x_131:
[----:B------:R-:W-:Y:S05]  /*54a0*/  BSYNC B1 ;  /* 0x0000000000017941 */ /* 0x000fea0003800000 */
.L_x_130:
        /* <DEDUP_REMOVED lines=13> */
.L_x_133:
[----:B------:R-:W-:Y:S05]  /*5580*/  BSYNC B1 ;  /* 0x0000000000017941 */ /* 0x000fea0003800000 */
.L_x_132:
        /* <DEDUP_REMOVED lines=12> */
.L_x_135:
[----:B------:R-:W-:Y:S05]  /*5650*/  BSYNC B1 ;  /* 0x0000000000017941 */ /* 0x000fea0003800000 */
.L_x_134:
        /* <DEDUP_REMOVED lines=12> */
.L_x_137:
[----:B------:R-:W-:Y:S05]  /*5720*/  BSYNC B1 ;  /* 0x0000000000017941 */ /* 0x000fea0003800000 */
.L_x_136:
        /* <DEDUP_REMOVED lines=12> */
.L_x_139:
[----:B------:R-:W-:Y:S05]  /*57f0*/  BSYNC B1 ;  /* 0x0000000000017941 */ /* 0x000fea0003800000 */
.L_x_138:
        /* <DEDUP_REMOVED lines=12> */
.L_x_141:
[----:B------:R-:W-:Y:S05]  /*58c0*/  BSYNC B1 ;  /* 0x0000000000017941 */ /* 0x000fea0003800000 */
.L_x_140:
        /* <DEDUP_REMOVED lines=12> */
.L_x_143:
[----:B------:R-:W-:Y:S05]  /*5990*/  BSYNC B1 ;  /* 0x0000000000017941 */ /* 0x000fea0003800000 */
.L_x_142:
[----:B-----5:R-:W-:Y:S01]  /*59a0*/  HADD2.F32 R5, -RZ, R119.H0_H0 ;  /* 0x20000077ff057230 */ /* 0x020fe20000004100 */
[----:B------:R-:W-:Y:S01]  /*59b0*/  ISETP.GT.AND P6, PT, R3, 0x88, P6 ;  /* 0x000000880300780c */ /* 0x000fe200037c4270 */
        /* <DEDUP_REMOVED lines=8> */
[----:B------:R-:W-:Y:S05]  /*5a40*/  @!P6 BRA `(.L_x_145) ;  /* 0x000000000004e947 */ /* 0x000fea0003800000 */
[----:B------:R0:W5:Y:S02]  /*5a50*/  LDG.E.LTC128B.U16 R119, desc[UR36][R14.64+0x60] ;  /* 0x000060240e777981 */ /* 0x000164000c1e1520 */
.L_x_145:
[----:B------:R-:W-:Y:S05]  /*5a60*/  BSYNC B1 ;  /* 0x0000000000017941 */ /* 0x000fea0003800000 */
.L_x_144:
[----:B0----5:R-:W-:Y:S01]  /*5a70*/  HADD2.F32 R5, -RZ, R119.H0_H0 ;  /* 0x20000077ff057230 */ /* 0x021fe20000004100 */
[----:B------:R-:W-:Y:S01]  /*5a80*/  ISETP.GT.AND P2, PT, R3, 0x88, P2 ;  /* 0x000000880300780c */ /* 0x000fe20001744270 */
        /* <DEDUP_REMOVED lines=8> */
[----:B------:R-:W-:Y:S05]  /*5b10*/  @!P2 BRA `(.L_x_147) ;  /* 0x000000000004a947 */ /* 0x000fea0003800000 */
[----:B------:R0:W5:Y:S02]  /*5b20*/  LDG.E.LTC128B.U16 R119, desc[UR36][R14.64+0x62] ;  /* 0x000062240e777981 */ /* 0x000164000c1e1520 */
.L_x_147:
[----:B------:R-:W-:Y:S05]  /*5b30*/  BSYNC B1 ;  /* 0x0000000000017941 */ /* 0x000fea0003800000 */
.L_x_146:
[----:B0----5:R-:W-:Y:S01]  /*5b40*/  HADD2.F32 R5, -RZ, R119.H0_H0 ;  /* 0x20000077ff057230 */ /* 0x021fe20000004100 */
        /* <DEDUP_REMOVED lines=11> */
.L_x_149:
[----:B------:R-:W-:Y:S05]  /*5c00*/  BSYNC B1 ;  /* 0x0000000000017941 */ /* 0x000fea0003800000 */
.L_x_148:
        /* <DEDUP_REMOVED lines=12> */
.L_x_151:
[----:B------:R-:W-:Y:S05]  /*5cd0*/  BSYNC B1 ;  /* 0x0000000000017941 */ /* 0x000fea0003800000 */
.L_x_150:
[----:B0----5:R-:W-:Y:S01]  /*5ce0*/  HADD2.F32 R5, -RZ, R119.H0_H0 ;  /* 0x20000077ff057230 */ /* 0x021fe20000004100 */
[----:B------:R-:W-:Y:S01]  /*5cf0*/  ISETP.GT.AND P1, PT, R3, 0x88, P1 ;  /* 0x000000880300780c */ /* 0x000fe20000f24270 */
[----:B------:R-:W-:Y:S03]  /*5d00*/  BSSY B1, `(.L_x_152) ;  /* 0x0000007000017945 */ /* 0x000fe60003800000 */
[----:B------:R-:W-:-:S04]  /*5d10*/  FMUL R4, R5, R90 ;  /* 0x0000005a05047220 */ /* 0x000fc80000400000 */
[----:B------:R-:W-:-:S05]  /*5d20*/  FFMA R4, R53, R22, R4 ;  /* 0x0000001635047223 */ /* 0x000fca0000000004 */
[----:B------:R-:W-:-:S05]  /*5d30*/  F2FP.F16.F32.PACK_AB R4, RZ, R4 ;  /* 0x00000004ff04723e */ /* 0x000fca00000000ff */
[----:B------:R0:W-:Y:S01]  /*5d40*/  @P2 STG.E.U16 desc[UR36][R62.64+0x72], R4 ;  /* 0x000072043e002986 */ /* 0x0001e2000c101524 */
[----:B------:R-:W-:Y:S05]  /*5d50*/  @!P1 BRA `(.L_x_153) ;  /* 0x0000000000049947 */ /* 0x000fea0003800000 */
[----:B------:R0:W5:Y:S02]  /*5d60*/  LDG.E.LTC128B.U16 R119, desc[UR36][R14.64+0x70] ;  /* 0x000070240e777981 */ /* 0x000164000c1e1520 */
.L_x_153:
[----:B------:R-:W-:Y:S05]  /*5d70*/  BSYNC B1 ;  /* 0x0000000000017941 */ /* 0x000fea0003800000 */
.L_x_152:
[----:B-----5:R-:W-:Y:S01]  /*5d80*/  HADD2.F32 R5, -RZ, R119.H0_H0 ;  /* 0x20000077ff057230 */ /* 0x020fe20000004100 */
[----:B------:R-:W-:Y:S01]  /*5d90*/  ISETP.GT.AND P0, PT, R3, 0x88, P0 ;  /* 0x000000880300780c */ /* 0x000fe20000704270 */
[----:B0-----:R-:W-:Y:S01]  /*5da0*/  @P1 IMAD.MOV.U32 R4, RZ, RZ, R6 ;  /* 0x000000ffff041224 */ /* 0x001fe200078e0006 */
[----:B------:R-:W-:Y:S02]  /*5db0*/  BSSY B1, `(.L_x_154) ;  /* 0x0000009000017945 */ /* 0x000fe40003800000 */
[----:B------:R-:W-:-:S04]  /*5dc0*/  FMUL R5, R5, R90 ;  /* 0x0000005a05057220 */ /* 0x000fc80000400000 */
[----:B------:R-:W-:-:S05]  /*5dd0*/  FFMA R5, R54, R22, R5 ;  /* 0x0000001636057223 */ /* 0x000fca0000000005 */
[----:B------:R-:W-:-:S04]  /*5de0*/  F2FP.F16.F32.PACK_AB R5, RZ, R5 ;  /* 0x00000005ff05723e */ /* 0x000fc800000000ff */
[----:B-1----:R-:W-:Y:S01]  /*5df0*/  PRMT R8, R5, 0x7610, R8 ;  /* 0x0000761005087816 */ /* 0x002fe20000000008 */
[----:B------:R-:W-:-:S05]  /*5e00*/  @P1 IMAD.MOV.U32 R5, RZ, RZ, R7 ;  /* 0x000000ffff051224 */ /* 0x000fca00078e0007 */
[----:B------:R0:W-:Y:S01]  /*5e10*/  @P1 STG.E.U16 desc[UR36][R4.64+0x70], R8 ;  /* 0x0000700804001986 */ /* 0x0001e2000c101524 */
[----:B------:R-:W-:Y:S05]  /*5e20*/  @!P0 BRA `(.L_x_155) ;  /* 0x0000000000048947 */ /* 0x000fea0003800000 */
[----:B------:R1:W5:Y:S02]  /*5e30*/  LDG.E.LTC128B.U16 R119, desc[UR36][R14.64+0x72] ;  /* 0x000072240e777981 */ /* 0x000364000c1e1520 */
.L_x_155:
[----:B------:R-:W-:Y:S05]  /*5e40*/  BSYNC B1 ;  /* 0x0000000000017941 */ /* 0x000fea0003800000 */
.L_x_154:
[----:B------:R-:W-:Y:S05]  /*5e50*/  @!P0 BRA `(.L_x_156) ;  /* 0x0000001400688947 */ /* 0x000fea0003800000 */
[----:B-----5:R-:W-:-:S05]  /*5e60*/  HADD2.F32 R119, -RZ, R119.H0_H0 ;  /* 0x20000077ff777230 */ /* 0x020fca0000004100 */
[----:B0-----:R-:W-:-:S04]  /*5e70*/  FMUL R4, R119, R90 ;  /* 0x0000005a77047220 */ /* 0x001fc80000400000 */
[----:B------:R-:W-:-:S05]  /*5e80*/  FFMA R4, R55, R22, R4 ;  /* 0x0000001637047223 */ /* 0x000fca0000000004 */
[----:B------:R-:W-:-:S05]  /*5e90*/  F2FP.F16.F32.PACK_AB R4, RZ, R4 ;  /* 0x00000004ff04723e */ /* 0x000fca00000000ff */
[----:B------:R0:W-:Y:S01]  /*5ea0*/  STG.E.U16 desc[UR36][R6.64+0x72], R4 ;  /* 0x0000720406007986 */ /* 0x0001e2000c101524 */
[----:B------:R-:W-:Y:S05]  /*5eb0*/  BRA `(.L_x_156) ;  /* 0x0000001400507947 */ /* 0x000fea0003800000 */
.L_x_33:
[----:B------:R-:W-:Y:S01]  /*5ec0*/  ULDC.64 UR4, c[0x0][0x5c0] ;  /* 0x0001700000047ab9 */ /* 0x000fe20000000a00 */
[----:B------:R-:W-:Y:S01]  /*5ed0*/  ISETP.GT.AND P4, PT, R4, 0x1, PT ;  /* 0x000000010400780c */ /* 0x000fe20003f84270 */
[-C--:B------:R-:W-:Y:S01]  /*5ee0*/  FMUL R56, R56, R22.reuse ;  /* 0x0000001638387220 */ /* 0x080fe20000400000 */
[----:B------:R-:W-:Y:S01]  /*5ef0*/  LEA R10, P1, R110, UR4, 0x1 ;  /* 0x000000046e0a7c11 */ /* 0x000fe2000f8208ff */
[-C--:B------:R-:W-:Y:S01]  /*5f00*/  FMUL R57, R57, R22.reuse ;  /* 0x0000001639397220 */ /* 0x080fe20000400000 */
[C---:B------:R-:W-:Y:S01]  /*5f10*/  IMAD.SHL.U32 R7, R95.reuse, 0x2, RZ ;  /* 0x000000025f077824 */ /* 0x040fe200078e00ff */
[----:B------:R-:W-:Y:S01]  /*5f20*/  SHF.L.U64.HI R5, R95, 0x1, R94 ;  /* 0x000000015f057819 */ /* 0x000fe2000001025e */
[----:B------:R-:W-:Y:S01]  /*5f30*/  IMAD.SHL.U32 R23, R96, 0x2, RZ ;  /* 0x0000000260177824 */ /* 0x000fe200078e00ff */
[----:B------:R-:W-:Y:S01]  /*5f40*/  LEA.HI.X R11, R110, UR5, R113, 0x1, P1 ;  /* 0x000000056e0b7c11 */ /* 0x000fe200088f0c71 */
[-C--:B------:R-:W-:Y:S01]  /*5f50*/  FMUL R58, R58, R22.reuse ;  /* 0x000000163a3a7220 */ /* 0x080fe20000400000 */
[----:B------:R-:W-:Y:S01]  /*5f60*/  ISETP.GT.AND P1, PT, R3, RZ, P4 ;  /* 0x000000ff0300720c */ /* 0x000fe20002724270 */
[----:B------:R-:W-:Y:S01]  /*5f70*/  FMUL R59, R59, R22 ;  /* 0x000000163b3b7220 */ /* 0x000fe20000400000 */
[----:B------:R-:W-:Y:S01]  /*5f80*/  F2FP.F16.F32.PACK_AB R56, RZ, R56 ;  /* 0x00000038ff38723e */ /* 0x000fe200000000ff */
[-C--:B------:R-:W-:Y:S01]  /*5f90*/  FMUL R60, R60, R22.reuse ;  /* 0x000000163c3c7220 */ /* 0x080fe20000400000 */
[----:B------:R-:W-:Y:S01]  /*5fa0*/  F2FP.F16.F32.PACK_AB R57, RZ, R57 ;  /* 0x00000039ff39723e */ /* 0x000fe200000000ff */
[----:B------:R-:W-:Y:S01]  /*5fb0*/  FMUL R61, R61, R22 ;  /* 0x000000163d3d7220 */ /* 0x000fe20000400000 */
[----:B------:R-:W-:Y:S01]  /*5fc0*/  SHF.L.U64.HI R13, R96, 0x1, R93 ;  /* 0x00000001600d7819 */ /* 0x000fe2000001025d */
[----:B------:R-:W-:Y:S01]  /*5fd0*/  @P0 STG.E.U16 desc[UR36][R10.64], R56 ;  /* 0x000000380a000986 */ /* 0x000fe2000c101524 */
[----:B------:R-:W-:Y:S01]  /*5fe0*/  IADD3 R8, P0, R7, R10, RZ ;  /* 0x0000000a07087210 */ /* 0x000fe20007f1e0ff */
[-C--:B------:R-:W-:Y:S01]  /*5ff0*/  FMUL R62, R62, R22.reuse ;  /* 0x000000163e3e7220 */ /* 0x080fe20000400000 */
[----:B------:R-:W-:Y:S01]  /*6000*/  ISETP.GT.AND P2, PT, R3, 0x8, P5 ;  /* 0x000000080300780c */ /* 0x000fe20002f44270 */
[----:B------:R-:W-:Y:S01]  /*6010*/  FMUL R63, R63, R22 ;  /* 0x000000163f3f7220 */ /* 0x000fe20000400000 */
[----:B------:R-:W-:Y:S01]  /*6020*/  ISETP.GT.AND P3, PT, R4, 0x8, PT ;  /* 0x000000080400780c */ /* 0x000fe20003f64270 */
[----:B------:R-:W-:Y:S01]  /*6030*/  IMAD.X R9, R5, 0x1, R11, P0 ;  /* 0x0000000105097824 */ /* 0x000fe200000e060b */
[----:B------:R-:W-:Y:S01]  /*6040*/  @P1 STG.E.U16 desc[UR36][R10.64+0x2], R57 ;  /* 0x000002390a001986 */ /* 0x000fe2000c101524 */
[----:B------:R-:W-:Y:S01]  /*6050*/  IADD3 R6, P0, P1, R23, R10, R7 ;  /* 0x0000000a17067210 */ /* 0x000fe2000791e007 */
[----:B------:R-:W-:Y:S01]  /*6060*/  FMUL R64, R64, R22 ;  /* 0x0000001640407220 */ /* 0x000fe20000400000 */
[----:B------:R-:W-:Y:S01]  /*6070*/  F2FP.F16.F32.PACK_AB R58, RZ, R58 ;  /* 0x0000003aff3a723e */ /* 0x000fe200000000ff */
[-C--:B------:R-:W-:Y:S01]  /*6080*/  FMUL R65, R65, R22.reuse ;  /* 0x0000001641417220 */ /* 0x080fe20000400000 */
[----:B------:R-:W-:Y:S01]  /*6090*/  IADD3.X R7, R13, R11, R5, P0, P1 ;  /* 0x0000000b0d077210 */ /* 0x000fe200007e2405 */
[-C--:B------:R-:W-:Y:S01]  /*60a0*/  FMUL R66, R66, R22.reuse ;  /* 0x0000001642427220 */ /* 0x080fe20000400000 */
[----:B------:R-:W-:Y:S01]  /*60b0*/  ISETP.GT.AND P1, PT, R3, 0x8, P4 ;  /* 0x000000080300780c */ /* 0x000fe20002724270 */
[-C--:B------:R-:W-:Y:S01]  /*60c0*/  FMUL R67, R67, R22.reuse ;  /* 0x0000001643437220 */ /* 0x080fe20000400000 */
[----:B------:R-:W-:Y:S01]  /*60d0*/  ISETP.GT.AND P0, PT, R3, RZ, P3 ;  /* 0x000000ff0300720c */ /* 0x000fe20001f04270 */
[----:B------:R-:W-:Y:S01]  /*60e0*/  @P2 STG.E.U16 desc[UR36][R8.64], R58 ;  /* 0x0000003a08002986 */ /* 0x000fe2000c101524 */
[----:B------:R-:W-:Y:S01]  /*60f0*/  F2FP.F16.F32.PACK_AB R59, RZ, R59 ;  /* 0x0000003bff3b723e */ /* 0x000fe200000000ff */
[----:B------:R-:W-:Y:S01]  /*6100*/  FMUL R68, R68, R22 ;  /* 0x0000001644447220 */ /* 0x000fe20000400000 */
[----:B------:R-:W-:Y:S01]  /*6110*/  F2FP.F16.F32.PACK_AB R60, RZ, R60 ;  /* 0x0000003cff3c723e */ /* 0x000fe200000000ff */
[-C--:B------:R-:W-:Y:S01]  /*6120*/  FMUL R69, R69, R22.reuse ;  /* 0x0000001645457220 */ /* 0x080fe20000400000 */
[----:B------:R-:W-:Y:S01]  /*6130*/  ISETP.GT.AND P2, PT, R4, 0x9, PT ;  /* 0x000000090400780c */ /* 0x000fe20003f44270 */
[-C--:B------:R-:W-:Y:S01]  /*6140*/  FMUL R70, R70, R22.reuse ;  /* 0x0000001646467220 */ /* 0x080fe20000400000 */
[----:B------:R-:W-:Y:S01]  /*6150*/  F2FP.F16.F32.PACK_AB R61, RZ, R61 ;  /* 0x0000003dff3d723e */ /* 0x000fe200000000ff */
[----:B------:R-:W-:Y:S01]  /*6160*/  FMUL R71, R71, R22 ;  /* 0x0000001647477220 */ /* 0x000fe20000400000 */
[----:B------:R-:W-:Y:S01]  /*6170*/  F2FP.F16.F32.PACK_AB R62, RZ, R62 ;  /* 0x0000003eff3e723e */ /* 0x000fe200000000ff */
[----:B------:R-:W-:Y:S01]  /*6180*/  @P1 STG.E.U16 desc[UR36][R8.64+0x2], R59 ;  /* 0x0000023b08001986 */ /* 0x000fe2000c101524 */
[----:B------:R-:W-:Y:S01]  /*6190*/  F2FP.F16.F32.PACK_AB R63, RZ, R63 ;  /* 0x0000003fff3f723e */ /* 0x000fe200000000ff */
[----:B------:R-:W-:Y:S01]  /*61a0*/  FMUL R72, R72, R22 ;  /* 0x0000001648487220 */ /* 0x000fe20000400000 */
[----:B------:R-:W-:Y:S01]  /*61b0*/  F2FP.F16.F32.PACK_AB R64, RZ, R64 ;  /* 0x00000040ff40723e */ /* 0x000fe200000000ff */
[----:B------:R-:W-:Y:S01]  /*61c0*/  @P0 STG.E.U16 desc[UR36][R10.64+0x10], R60 ;  /* 0x0000103c0a000986 */ /* 0x000fe2000c101524 */
[----:B------:R-:W-:Y:S01]  /*61d0*/  ISETP.GT.AND P0, PT, R3, RZ, P2 ;  /* 0x000000ff0300720c */ /* 0x000fe20001704270 */
[-C--:B------:R-:W-:Y:S01]  /*61e0*/  FMUL R73, R73, R22.reuse ;  /* 0x0000001649497220 */ /* 0x080fe20000400000 */
[----:B------:R-:W-:Y:S01]  /*61f0*/  ISETP.GT.AND P1, PT, R4, 0x11, PT ;  /* 0x000000110400780c */ /* 0x000fe20003f24270 */
[-C--:B------:R-:W-:Y:S01]  /*6200*/  FMUL R74, R74, R22.reuse ;  /* 0x000000164a4a7220 */ /* 0x080fe20000400000 */
[----:B------:R-:W-:Y:S01]  /*6210*/  F2FP.F16.F32.PACK_AB R65, RZ, R65 ;  /* 0x00000041ff41723e */ /* 0x000fe200000000ff */
[----:B------:R-:W-:Y:S01]  /*6220*/  FMUL R75, R75, R22 ;  /* 0x000000164b4b7220 */ /* 0x000fe20000400000 */
[----:B------:R-:W-:Y:S01]  /*6230*/  F2FP.F16.F32.PACK_AB R66, RZ, R66 ;  /* 0x00000042ff42723e */ /* 0x000fe200000000ff */
[-C--:B------:R-:W-:Y:S01]  /*6240*/  FMUL R76, R76, R22.reuse ;  /* 0x000000164c4c7220 */ /* 0x080fe20000400000 */
[----:B------:R-:W-:Y:S01]  /*6250*/  F2FP.F16.F32.PACK_AB R67, RZ, R67 ;  /* 0x00000043ff43723e */ /* 0x000fe200000000ff */
[----:B------:R-:W-:Y:S01]  /*6260*/  FMUL R77, R77, R22 ;  /* 0x000000164d4d7220 */ /* 0x000fe20000400000 */
[----:B------:R-:W-:Y:S01]  /*6270*/  F2FP.F16.F32.PACK_AB R68, RZ, R68 ;  /* 0x00000044ff44723e */ /* 0x000fe200000000ff */
[-C--:B------:R-:W-:Y:S01]  /*6280*/  FMUL R78, R78, R22.reuse ;  /* 0x000000164e4e7220 */ /* 0x080fe20000400000 */
[----:B------:R-:W-:Y:S01]  /*6290*/  F2FP.F16.F32.PACK_AB R69, RZ, R69 ;  /* 0x00000045ff45723e */ /* 0x000fe200000000ff */
[----:B------:R-:W-:Y:S01]  /*62a0*/  @P0 STG.E.U16 desc[UR36][R10.64+0x12], R61 ;  /* 0x0000123d0a000986 */ /* 0x000fe2000c101524 */
[----:B------:R-:W-:Y:S01]  /*62b0*/  ISETP.GT.AND P0, PT, R3, 0x8, P3 ;  /* 0x000000080300780c */ /* 0x000fe20001f04270 */
        /* <DEDUP_REMOVED lines=14> */
[-C--:B------:R-:W-:Y:S01]  /*63a0*/  FMUL R85, R85, R22.reuse ;  /* 0x0000001655557220 */ /* 0x080fe20000400000 */
[----:B------:R-:W-:Y:S01]  /*63b0*/  ISETP.GT.AND P2, PT, R4, 0x10, PT ;  /* 0x000000100400780c */ /* 0x000fe20003f44270 */
        /* <DEDUP_REMOVED lines=10> */
[----:B------:R-:W-:Y:S01]  /*6460*/  @P0 STG.E.U16 desc[UR36][R8.64+0x12], R63 ;  /* 0x0000123f08000986 */ /* 0x000fe2000c101524 */
[----:B------:R-:W-:Y:S01]  /*6470*/  ISETP.GT.AND P0, PT, R3, RZ, P2 ;  /* 0x000000ff0300720c */ /* 0x000fe20001704270 */
        /* <DEDUP_REMOVED lines=12> */
[----:B------:R-:W-:Y:S01]  /*6540*/  @P0 STG.E.U16 desc[UR36][R10.64+0x20], R64 ;  /* 0x000020400a000986 */ /* 0x000fe2000c101524 */
[----:B------:R-:W-:Y:S01]  /*6550*/  ISETP.GT.AND P0, PT, R3, RZ, P1 ;  /* 0x000000ff0300720c */ /* 0x000fe20000f04270 */
        /* <DEDUP_REMOVED lines=13> */
[----:B------:R-:W-:Y:S01]  /*6630*/  ISETP.GT.AND P0, PT, R3, 0x8, P2 ;  /* 0x000000080300780c */ /* 0x000fe20001704270 */
        /* <DEDUP_REMOVED lines=36> */
[----:B------:R-:W-:Y:S01]  /*6880*/  FMUL R55, R55, R22 ;  /* 0x0000001637377220 */ /* 0x000fe20000400000 */
[----:B------:R-:W-:-:S02]  /*6890*/  F2FP.F16.F32.PACK_AB R41, RZ, R41 ;  /* 0x00000029ff29723e */ /* 0x000fc400000000ff */
[----:B------:R-:W-:Y:S01]  /*68a0*/  F2FP.F16.F32.PACK_AB R42, RZ, R42 ;  /* 0x0000002aff2a723e */ /* 0x000fe200000000ff */
[----:B------:R-:W-:Y:S01]  /*68b0*/  @P0 STG.E.U16 desc[UR36][R10.64+0x30], R68 ;  /* 0x000030440a000986 */ /* 0x000fe2000c101524 */
[----:B------:R-:W-:Y:S02]  /*68c0*/  ISETP.GT.AND P0, PT, R3, RZ, P1 ;  /* 0x000000ff0300720c */ /* 0x000fe40000f04270 */
[----:B------:R-:W-:Y:S02]  /*68d0*/  F2FP.F16.F32.PACK_AB R43, RZ, R43 ;  /* 0x0000002bff2b723e */ /* 0x000fe400000000ff */
[----:B------:R-:W-:Y:S02]  /*68e0*/  F2FP.F16.F32.PACK_AB R44, RZ, R44 ;  /* 0x0000002cff2c723e */ /* 0x000fe400000000ff */
[----:B------:R-:W-:Y:S02]  /*68f0*/  F2FP.F16.F32.PACK_AB R45, RZ, R45 ;  /* 0x0000002dff2d723e */ /* 0x000fe400000000ff */
[----:B------:R-:W-:-:S02]  /*6900*/  F2FP.F16.F32.PACK_AB R46, RZ, R46 ;  /* 0x0000002eff2e723e */ /* 0x000fc400000000ff */
[----:B------:R-:W-:Y:S02]  /*6910*/  F2FP.F16.F32.PACK_AB R47, RZ, R47 ;  /* 0x0000002fff2f723e */ /* 0x000fe400000000ff */
[----:B------:R-:W-:Y:S01]  /*6920*/  F2FP.F16.F32.PACK_AB R48, RZ, R48 ;  /* 0x00000030ff30723e */ /* 0x000fe200000000ff */
[----:B------:R-:W-:Y:S01]  /*6930*/  @P0 STG.E.U16 desc[UR36][R10.64+0x32], R69 ;  /* 0x000032450a000986 */ /* 0x000fe2000c101524 */
[----:B------:R-:W-:Y:S02]  /*6940*/  ISETP.GT.AND P0, PT, R3, 0x8, P2 ;  /* 0x000000080300780c */ /* 0x000fe40001704270 */
[----:B------:R-:W-:Y:S02]  /*6950*/  ISETP.GT.AND P2, PT, R4, 0x20, PT ;  /* 0x000000200400780c */ /* 0x000fe40003f44270 */
[----:B------:R-:W-:Y:S02]  /*6960*/  F2FP.F16.F32.PACK_AB R49, RZ, R49 ;  /* 0x00000031ff31723e */ /* 0x000fe400000000ff */
[----:B------:R-:W-:-:S02]  /*6970*/  F2FP.F16.F32.PACK_AB R50, RZ, R50 ;  /* 0x00000032ff32723e */ /* 0x000fc400000000ff */
[----:B------:R-:W-:Y:S02]  /*6980*/  F2FP.F16.F32.PACK_AB R51, RZ, R51 ;  /* 0x00000033ff33723e */ /* 0x000fe400000000ff */
[----:B------:R-:W-:Y:S02]  /*6990*/  F2FP.F16.F32.PACK_AB R52, RZ, R52 ;  /* 0x00000034ff34723e */ /* 0x000fe400000000ff */
[----:B------:R-:W-:Y:S01]  /*69a0*/  F2FP.F16.F32.PACK_AB R53, RZ, R53 ;  /* 0x00000035ff35723e */ /* 0x000fe200000000ff */
[----:B------:R-:W-:Y:S01]  /*69b0*/  @P0 STG.E.U16 desc[UR36][R8.64+0x30], R70 ;  /* 0x0000304608000986 */ /* 0x000fe2000c101524 */
[----:B------:R-:W-:Y:S02]  /*69c0*/  ISETP.GT.AND P0, PT, R3, 0x8, P1 ;  /* 0x000000080300780c */ /* 0x000fe40000f04270 */
[----:B------:R-:W-:Y:S02]  /*69d0*/  ISETP.GT.AND P1, PT, R4, 0x21, PT ;  /* 0x000000210400780c */ /* 0x000fe40003f24270 */
[----:B------:R-:W-:-:S02]  /*69e0*/  F2FP.F16.F32.PACK_AB R54, RZ, R54 ;  /* 0x00000036ff36723e */ /* 0x000fc400000000ff */
[----:B------:R-:W-:-:S07]  /*69f0*/  F2FP.F16.F32.PACK_AB R55, RZ, R55 ;  /* 0x00000037ff37723e */ /* 0x000fce00000000ff */
[----:B------:R-:W-:Y:S01]  /*6a00*/  @P0 STG.E.U16 desc[UR36][R8.64+0x32], R71 ;  /* 0x0000324708000986 */ /* 0x000fe2000c101524 */
[----:B------:R-:W-:-:S13]  /*6a10*/  ISETP.GT.AND P0, PT, R3, RZ, P2 ;  /* 0x000000ff0300720c */ /* 0x000fda0001704270 */
[----:B------:R-:W-:Y:S01]  /*6a20*/  @P0 STG.E.U16 desc[UR36][R10.64+0x40], R72 ;  /* 0x000040480a000986 */ /* 0x000fe2000c101524 */
[----:B------:R-:W-:-:S13]  /*6a30*/  ISETP.GT.AND P0, PT, R3, RZ, P1 ;  /* 0x000000ff0300720c */ /* 0x000fda0000f04270 */
[----:B------:R-:W-:Y:S01]  /*6a40*/  @P0 STG.E.U16 desc[UR36][R10.64+0x42], R73 ;  /* 0x000042490a000986 */ /* 0x000fe2000c101524 */
[----:B------:R-:W-:Y:S02]  /*6a50*/  ISETP.GT.AND P0, PT, R3, 0x8, P2 ;  /* 0x000000080300780c */ /* 0x000fe40001704270 */
[----:B------:R-:W-:-:S11]  /*6a60*/  ISETP.GT.AND P2, PT, R4, 0x38, PT ;  /* 0x000000380400780c */ /* 0x000fd60003f44270 */
[----:B------:R-:W-:Y:S01]  /*6a70*/  @P0 STG.E.U16 desc[UR36][R8.64+0x40], R74 ;  /* 0x0000404a08000986 */ /* 0x000fe2000c101524 */
[----:B------:R-:W-:Y:S02]  /*6a80*/  ISETP.GT.AND P0, PT, R3, 0x8, P1 ;  /* 0x000000080300780c */ /* 0x000fe40000f04270 */
[----:B------:R-:W-:-:S11]  /*6a90*/  ISETP.GT.AND P1, PT, R4, 0x28, PT ;  /* 0x000000280400780c */ /* 0x000fd60003f24270 */
[----:B------:R-:W-:Y:S01]  /*6aa0*/  @P0 STG.E.U16 desc[UR36][R8.64+0x42], R75 ;  /* 0x0000424b08000986 */ /* 0x000fe2000c101524 */
[----:B------:R-:W-:-:S13]  /*6ab0*/  ISETP.GT.AND P0, PT, R3, RZ, P1 ;  /* 0x000000ff0300720c */ /* 0x000fda0000f04270 */
[----:B------:R-:W-:Y:S01]  /*6ac0*/  @P0 STG.E.U16 desc[UR36][R10.64+0x50], R76 ;  /* 0x0000504c0a000986 */ /* 0x000fe2000c101524 */
[----:B------:R-:W-:-:S13]  /*6ad0*/  ISETP.GT.AND P0, PT, R3, RZ, P4 ;  /* 0x000000ff0300720c */ /* 0x000fda0002704270 */
[----:B------:R-:W-:Y:S01]  /*6ae0*/  @P0 STG.E.U16 desc[UR36][R10.64+0x52], R77 ;  /* 0x0000524d0a000986 */ /* 0x000fe2000c101524 */
[----:B------:R-:W-:-:S13]  /*6af0*/  ISETP.GT.AND P0, PT, R3, 0x8, P1 ;  /* 0x000000080300780c */ /* 0x000fda0000f04270 */
[----:B------:R-:W-:Y:S01]  /*6b00*/  @P0 STG.E.U16 desc[UR36][R8.64+0x50], R78 ;  /* 0x0000504e08000986 */ /* 0x000fe2000c101524 */
[----:B------:R-:W-:-:S13]  /*6b10*/  ISETP.GT.AND P0, PT, R3, 0x8, P4 ;  /* 0x000000080300780c */ /* 0x000fda0002704270 */
[----:B------:R-:W-:Y:S01]  /*6b20*/  @P0 STG.E.U16 desc[UR36][R8.64+0x52], R79 ;  /* 0x0000524f08000986 */ /* 0x000fe2000c101524 */
[----:B------:R-:W-:-:S04]  /*6b30*/  ISETP.GT.AND P0, PT, R4, 0x30, PT ;  /* 0x000000300400780c */ /* 0x000fc80003f04270 */
        /* <DEDUP_REMOVED lines=8> */
[----:B------:R-:W-:-:S05]  /*6bc0*/  IADD3 R14, P1, R23, R8, RZ ;  /* 0x00000008170e7210 */ /* 0x000fca0007f3e0ff */
[----:B------:R-:W-:Y:S01]  /*6bd0*/  IMAD.X R15, R13, 0x1, R9, P1 ;  /* 0x000000010d0f7824 */ /* 0x000fe200008e0609 */
[----:B------:R-:W-:-:S13]  /*6be0*/  ISETP.GT.AND P1, PT, R3, RZ, P2 ;  /* 0x000000ff0300720c */ /* 0x000fda0001724270 */
[----:B------:R-:W-:Y:S01]  /*6bf0*/  @P1 STG.E.U16 desc[UR36][R10.64+0x70], R84 ;  /* 0x000070540a001986 */ /* 0x000fe2000c101524 */
[----:B------:R-:W-:-:S05]  /*6c00*/  IADD3 R20, P1, R23, R8, RZ ;  /* 0x0000000817147210 */ /* 0x000fca0007f3e0ff */
[----:B------:R-:W-:Y:S01]  /*6c10*/  IMAD.X R21, R13, 0x1, R9, P1 ;  /* 0x000000010d157824 */ /* 0x000fe200008e0609 */
[----:B------:R-:W-:-:S05]  /*6c20*/  IADD3 R12, P1, R23, R10, RZ ;  /* 0x0000000a170c7210 */ /* 0x000fca0007f3e0ff */
[----:B------:R-:W-:Y:S01]  /*6c30*/  IMAD.X R13, R13, 0x1, R11, P1 ;  /* 0x000000010d0d7824 */ /* 0x000fe200008e060b */
[----:B------:R-:W-:-:S04]  /*6c40*/  ISETP.GT.AND P1, PT, R4, 0x39, PT ;  /* 0x000000390400780c */ /* 0x000fc80003f24270 */
[----:B------:R-:W-:-:S13]  /*6c50*/  ISETP.GT.AND P6, PT, R3, RZ, P1 ;  /* 0x000000ff0300720c */ /* 0x000fda0000fc4270 */
[----:B------:R-:W-:Y:S01]  /*6c60*/  @P6 STG.E.U16 desc[UR36][R10.64+0x72], R85 ;  /* 0x000072550a006986 */ /* 0x000fe2000c101524 */
[----:B------:R-:W-:-:S13]  /*6c70*/  ISETP.GT.AND P6, PT, R3, 0x8, P2 ;  /* 0x000000080300780c */ /* 0x000fda00017c4270 */
[----:B------:R-:W-:Y:S01]  /*6c80*/  @P6 STG.E.U16 desc[UR36][R8.64+0x70], R86 ;  /* 0x0000705608006986 */ /* 0x000fe2000c101524 */
[----:B------:R-:W-:-:S13]  /*6c90*/  ISETP.GT.AND P6, PT, R3, 0x8, P1 ;  /* 0x000000080300780c */ /* 0x000fda0000fc4270 */
[----:B------:R0:W-:Y:S01]  /*6ca0*/  @P6 STG.E.U16 desc[UR36][R8.64+0x72], R87 ;  /* 0x0000725708006986 */ /* 0x0001e2000c101524 */
[C---:B------:R-:W-:Y:S02]  /*6cb0*/  ISETP.GT.AND P6, PT, R3.reuse, 0x80, P5 ;  /* 0x000000800300780c */ /* 0x040fe40002fc4270 */
[----:B------:R-:W-:-:S11]  /*6cc0*/  ISETP.GT.AND P5, PT, R3, 0x88, P5 ;  /* 0x000000880300780c */ /* 0x000fd60002fa4270 */
[----:B------:R-:W-:Y:S01]  /*6cd0*/  @P6 STG.E.U16 desc[UR36][R12.64], R24 ;  /* 0x000000180c006986 */ /* 0x000fe2000c101524 */
[----:B------:R-:W-:-:S04]  /*6ce0*/  ISETP.GT.AND P6, PT, R4, 0x1, PT ;  /* 0x000000010400780c */ /* 0x000fc80003fc4270 */
[----:B------:R-:W-:-:S13]  /*6cf0*/  ISETP.GT.AND P6, PT, R3, 0x80, P6 ;  /* 0x000000800300780c */ /* 0x000fda00037c4270 */
[----:B0-----:R-:W-:Y:S02]  /*6d00*/  @P6 IMAD.MOV.U32 R8, RZ, RZ, R12 ;  /* 0x000000ffff086224 */ /* 0x001fe400078e000c */
[----:B------:R-:W-:-:S05]  /*6d10*/  @P6 IMAD.MOV.U32 R9, RZ, RZ, R13 ;  /* 0x000000ffff096224 */ /* 0x000fca00078e000d */
[----:B------:R0:W-:Y:S01]  /*6d20*/  @P6 STG.E.U16 desc[UR36][R8.64+0x2], R25 ;  /* 0x0000021908006986 */ /* 0x0001e2000c101524 */
[----:B------:R-:W-:-:S03]  /*6d30*/  ISETP.GT.AND P6, PT, R4, 0x1, PT ;  /* 0x000000010400780c */ /* 0x000fc60003fc4270 */
[----:B------:R-:W-:Y:S01]  /*6d40*/  @P5 STG.E.U16 desc[UR36][R14.64], R26 ;  /* 0x0000001a0e005986 */ /* 0x000fe2000c101524 */
[----:B------:R-:W-:Y:S02]  /*6d50*/  ISETP.GT.AND P5, PT, R3, 0x88, P6 ;  /* 0x000000880300780c */ /* 0x000fe400037a4270 */
[----:B------:R-:W-:-:S11]  /*6d60*/  ISETP.GT.AND P6, PT, R4, 0x8, PT ;  /* 0x000000080400780c */ /* 0x000fd60003fc4270 */
[----:B------:R-:W-:Y:S01]  /*6d70*/  @P5 STG.E.U16 desc[UR36][R20.64+0x2], R27 ;  /* 0x0000021b14005986 */ /* 0x000fe2000c101524 */
[----:B------:R-:W-:Y:S02]  /*6d80*/  ISETP.GT.AND P5, PT, R3, 0x80, P6 ;  /* 0x000000800300780c */ /* 0x000fe400037a4270 */
[----:B------:R-:W-:-:S11]  /*6d90*/  ISETP.GT.AND P6, PT, R4, 0x9, PT ;  /* 0x000000090400780c */ /* 0x000fd60003fc4270 */
[----:B0-----:R-:W-:Y:S02]  /*6da0*/  @P5 IMAD.MOV.U32 R8, RZ, RZ, R12 ;  /* 0x000000ffff085224 */ /* 0x001fe400078e000c */
[----:B------:R-:W-:-:S05]  /*6db0*/  @P5 IMAD.MOV.U32 R9, RZ, RZ, R13 ;  /* 0x000000ffff095224 */ /* 0x000fca00078e000d */
[----:B------:R0:W-:Y:S01]  /*6dc0*/  @P5 STG.E.U16 desc[UR36][R8.64+0x10], R28 ;  /* 0x0000101c08005986 */ /* 0x0001e2000c101524 */
[----:B------:R-:W-:-:S13]  /*6dd0*/  ISETP.GT.AND P5, PT, R3, 0x80, P6 ;  /* 0x000000800300780c */ /* 0x000fda00037a4270 */
[----:B0-----:R-:W-:Y:S02]  /*6de0*/  @P5 IMAD.MOV.U32 R8, RZ, RZ, R12 ;  /* 0x000000ffff085224 */ /* 0x001fe400078e000c */
[----:B------:R-:W-:-:S05]  /*6df0*/  @P5 IMAD.MOV.U32 R9, RZ, RZ, R13 ;  /* 0x000000ffff095224 */ /* 0x000fca00078e000d */
[----:B------:R0:W-:Y:S01]  /*6e00*/  @P5 STG.E.U16 desc[UR36][R8.64+0x12], R29 ;  /* 0x0000121d08005986 */ /* 0x0001e2000c101524 */
[----:B------:R-:W-:-:S04]  /*6e10*/  ISETP.GT.AND P5, PT, R4, 0x8, PT ;  /* 0x000000080400780c */ /* 0x000fc80003fa4270 */
[----:B------:R-:W-:-:S13]  /*6e20*/  ISETP.GT.AND P5, PT, R3, 0x88, P5 ;  /* 0x000000880300780c */ /* 0x000fda0002fa4270 */
        /* <DEDUP_REMOVED lines=42> */
[----:B------:R-:W-:Y:S01]  /*70d0*/  @P5 STG.E.U16 desc[UR36][R8.64+0x42], R41 ;  /* 0x0000422908005986 */ /* 0x000fe2000c101524 */
[----:B------:R-:W-:-:S04]  /*70e0*/  ISETP.GT.AND P5, PT, R4, 0x20, PT ;  /* 0x000000200400780c */ /* 0x000fc80003fa4270 */
[----:B------:R-:W-:-:S13]  /*70f0*/  ISETP.GT.AND P5, PT, R3, 0x88, P5 ;  /* 0x000000880300780c */ /* 0x000fda0002fa4270 */
[----:B------:R-:W-:Y:S01]  /*7100*/  @P5 STG.E.U16 desc[UR36][R6.64+0x40], R42 ;  /* 0x0000402a06005986 */ /* 0x000fe2000c101524 */
[----:B------:R-:W-:Y:S02]  /*7110*/  ISETP.GT.AND P5, PT, R3, 0x88, P6 ;  /* 0x000000880300780c */ /* 0x000fe400037a4270 */
[----:B------:R-:W-:-:S11]  /*7120*/  ISETP.GT.AND P6, PT, R4, 0x28, PT ;  /* 0x000000280400780c */ /* 0x000fd60003fc4270 */
[----:B------:R-:W-:Y:S01]  /*7130*/  @P5 STG.E.U16 desc[UR36][R6.64+0x42], R43 ;  /* 0x0000422b06005986 */ /* 0x000fe2000c101524 */
[----:B------:R-:W-:-:S13]  /*7140*/  ISETP.GT.AND P5, PT, R3, 0x80, P6 ;  /* 0x000000800300780c */ /* 0x000fda00037a4270 */
[----:B------:R-:W-:Y:S02]  /*7150*/  @P5 IMAD.MOV.U32 R4, RZ, RZ, R12 ;  /* 0x000000ffff045224 */ /* 0x000fe400078e000c */
[----:B------:R-:W-:-:S05]  /*7160*/  @P5 IMAD.MOV.U32 R5, RZ, RZ, R13 ;  /* 0x000000ffff055224 */ /* 0x000fca00078e000d */
[----:B------:R0:W-:Y:S01]  /*7170*/  @P5 STG.E.U16 desc[UR36][R4.64+0x50], R44 ;  /* 0x0000502c04005986 */ /* 0x0001e2000c101524 */
[C---:B------:R-:W-:Y:S02]  /*7180*/  ISETP.GT.AND P5, PT, R3.reuse, 0x80, P4 ;  /* 0x000000800300780c */ /* 0x040fe400027a4270 */
[----:B------:R-:W-:-:S11]  /*7190*/  ISETP.GT.AND P4, PT, R3, 0x88, P4 ;  /* 0x000000880300780c */ /* 0x000fd60002784270 */
[----:B0-----:R-:W-:Y:S02]  /*71a0*/  @P5 IMAD.MOV.U32 R4, RZ, RZ, R12 ;  /* 0x000000ffff045224 */ /* 0x001fe400078e000c */
[----:B------:R-:W-:-:S05]  /*71b0*/  @P5 IMAD.MOV.U32 R5, RZ, RZ, R13 ;  /* 0x000000ffff055224 */ /* 0x000fca00078e000d */
[----:B------:R0:W-:Y:S01]  /*71c0*/  @P5 STG.E.U16 desc[UR36][R4.64+0x52], R45 ;  /* 0x0000522d04005986 */ /* 0x0001e2000c101524 */
[----:B------:R-:W-:-:S13]  /*71d0*/  ISETP.GT.AND P5, PT, R3, 0x88, P6 ;  /* 0x000000880300780c */ /* 0x000fda00037a4270 */
[----:B0-----:R-:W-:Y:S02]  /*71e0*/  @P5 IMAD.MOV.U32 R4, RZ, RZ, R6 ;  /* 0x000000ffff045224 */ /* 0x001fe400078e0006 */
[----:B------:R-:W-:-:S05]  /*71f0*/  @P5 IMAD.MOV.U32 R5, RZ, RZ, R7 ;  /* 0x000000ffff055224 */ /* 0x000fca00078e0007 */
[----:B------:R0:W-:Y:S02]  /*7200*/  @P5 STG.E.U16 desc[UR36][R4.64+0x50], R46 ;  /* 0x0000502e04005986 */ /* 0x0001e4000c101524 */
[----:B0-----:R-:W-:Y:S02]  /*7210*/  @P4 IMAD.MOV.U32 R4, RZ, RZ, R6 ;  /* 0x000000ffff044224 */ /* 0x001fe400078e0006 */
[----:B------:R-:W-:-:S05]  /*7220*/  @P4 IMAD.MOV.U32 R5, RZ, RZ, R7 ;  /* 0x000000ffff054224 */ /* 0x000fca00078e0007 */
[----:B------:R0:W-:Y:S01]  /*7230*/  @P4 STG.E.U16 desc[UR36][R4.64+0x52], R47 ;  /* 0x0000522f04004986 */ /* 0x0001e2000c101524 */
[C---:B------:R-:W-:Y:S02]  /*7240*/  ISETP.GT.AND P4, PT, R3.reuse, 0x80, P0 ;  /* 0x000000800300780c */ /* 0x040fe40000784270 */
[----:B------:R-:W-:-:S11]  /*7250*/  ISETP.GT.AND P0, PT, R3, 0x88, P0 ;  /* 0x000000880300780c */ /* 0x000fd60000704270 */
        /* <DEDUP_REMOVED lines=9> */
[----:B------:R-:W-:Y:S01]  /*72f0*/  ISETP.GT.AND P2, PT, R3, 0x88, P2 ;  /* 0x000000880300780c */ /* 0x000fe20001744270 */
[----:B0-----:R-:W-:Y:S02]  /*7300*/  @P0 IMAD.MOV.U32 R4, RZ, RZ, R6 ;  /* 0x000000ffff040224 */ /* 0x001fe400078e0006 */
[----:B------:R-:W-:-:S05]  /*7310*/  @P0 IMAD.MOV.U32 R5, RZ, RZ, R7 ;  /* 0x000000ffff050224 */ /* 0x000fca00078e0007 */
[----:B------:R0:W-:Y:S01]  /*7320*/  @P0 STG.E.U16 desc[UR36][R4.64+0x60], R50 ;  /* 0x0000603204000986 */ /* 0x0001e2000c101524 */
[C---:B------:R-:W-:Y:S02]  /*7330*/  ISETP.GT.AND P0, PT, R3.reuse, 0x80, P1 ;  /* 0x000000800300780c */ /* 0x040fe40000f04270 */
[----:B------:R-:W-:Y:S01]  /*7340*/  ISETP.GT.AND P1, PT, R3, 0x88, P1 ;  /* 0x000000880300780c */ /* 0x000fe20000f24270 */
[----:B0-----:R-:W-:Y:S02]  /*7350*/  @P3 IMAD.MOV.U32 R4, RZ, RZ, R6 ;  /* 0x000000ffff043224 */ /* 0x001fe400078e0006 */
[----:B------:R-:W-:-:S05]  /*7360*/  @P3 IMAD.MOV.U32 R5, RZ, RZ, R7 ;  /* 0x000000ffff053224 */ /* 0x000fca00078e0007 */
[----:B------:R0:W-:Y:S02]  /*7370*/  @P3 STG.E.U16 desc[UR36][R4.64+0x62], R51 ;  /* 0x0000623304003986 */ /* 0x0001e4000c101524 */
[----:B0-----:R-:W-:Y:S02]  /*7380*/  @P4 IMAD.MOV.U32 R4, RZ, RZ, R12 ;  /* 0x000000ffff044224 */ /* 0x001fe400078e000c */
[----:B------:R-:W-:-:S05]  /*7390*/  @P4 IMAD.MOV.U32 R5, RZ, RZ, R13 ;  /* 0x000000ffff054224 */ /* 0x000fca00078e000d */
[----:B------:R0:W-:Y:S04]  /*73a0*/  @P4 STG.E.U16 desc[UR36][R4.64+0x70], R52 ;  /* 0x0000703404004986 */ /* 0x0001e8000c101524 */
[----:B------:R1:W-:Y:S01]  /*73b0*/  @P0 STG.E.U16 desc[UR36][R12.64+0x72], R53 ;  /* 0x000072350c000986 */ /* 0x0003e2000c101524 */
[----:B0-----:R-:W-:Y:S02]  /*73c0*/  @P2 IMAD.MOV.U32 R4, RZ, RZ, R6 ;  /* 0x000000ffff042224 */ /* 0x001fe400078e0006 */
[----:B------:R-:W-:-:S05]  /*73d0*/  @P2 IMAD.MOV.U32 R5, RZ, RZ, R7 ;  /* 0x000000ffff052224 */ /* 0x000fca00078e0007 */
[----:B------:R1:W-:Y:S04]  /*73e0*/  @P2 STG.E.U16 desc[UR36][R4.64+0x70], R54 ;  /* 0x0000703604002986 */ /* 0x0003e8000c101524 */
[----:B------:R1:W-:Y:S02]  /*73f0*/  @P1 STG.E.U16 desc[UR36][R6.64+0x72], R55 ;  /* 0x0000723706001986 */ /* 0x0003e4000c101524 */
.L_x_156:
[----:B------:R-:W-:Y:S05]  /*7400*/  BSYNC B0 ;  /* 0x0000000000007941 */ /* 0x000fea0003800000 */
.L_x_32:
[----:B------:R-:W-:Y:S01]  /*7410*/  IADD3 R16, P0, R16, UR38, RZ ;  /* 0x0000002610107c10 */ /* 0x000fe2000ff1e0ff */
[----:B------:R-:W-:Y:S01]  /*7420*/  ULDC.64 UR4, c[0x0][0x650] ;  /* 0x0001940000047ab9 */ /* 0x000fe20000000a00 */
[----:B------:R-:W-:Y:S01]  /*7430*/  PRMT R3, RZ, 0x7610, R3 ;  /* 0x00007610ff037816 */ /* 0x000fe20000000003 */
[----:B------:R-:W-:Y:S01]  /*7440*/  IMAD.MOV.U32 R102, RZ, RZ, -0x1 ;  /* 0xffffffffff667424 */ /* 0x000fe200078e00ff */
[----:B------:R-:W-:Y:S01]  /*7450*/  IADD3.X R17, R17, UR41, RZ, P0, !PT ;  /* 0x0000002911117c10 */ /* 0x000fe200087fe4ff */
[----:B------:R-:W-:Y:S01]  /*7460*/  IMAD.MOV.U32 R23, RZ, RZ, -0x1 ;  /* 0xffffffffff177424 */ /* 0x000fe200078e00ff */
[----:B------:R-:W-:-:S04]  /*7470*/  ISETP.GE.U32.AND P0, PT, R16, UR4, PT ;  /* 0x0000000410007c0c */ /* 0x000fc8000bf06070 */
[----:B------:R-:W-:-:S13]  /*7480*/  ISETP.GE.U32.AND.EX P0, PT, R17, UR5, PT, P0 ;  /* 0x0000000511007c0c */ /* 0x000fda000bf06100 */
[----:B------:R-:W-:Y:S05]  /*7490*/  @P0 BRA `(.L_x_157) ;  /* 0x00000004004c0947 */ /* 0x000fea0003800000 */
[----:B------:R-:W4:Y:S01]  /*74a0*/  LDC.64 R10, c[0x0][0x628] ;  /* 0x00018a00ff0a7b82 */ /* 0x000f220000000a00 */
[----:B-12---:R-:W1:Y:S01]  /*74b0*/  S2R R12, SR_CTAID.X ;  /* 0x00000000000c7919 */ /* 0x006e620000002500 */
[----:B0-----:R-:W-:Y:S02]  /*74c0*/  IMAD.MOV.U32 R8, RZ, RZ, R16 ;  /* 0x000000ffff087224 */ /* 0x001fe400078e0010 */
[----:B------:R-:W-:Y:S01]  /*74d0*/  IMAD.MOV.U32 R9, RZ, RZ, R17 ;  /* 0x000000ffff097224 */ /* 0x000fe200078e0011 */
[----:B------:R-:W0:Y:S03]  /*74e0*/  S2R R20, SR_CTAID.Y ;  /* 0x0000000000147919 */ /* 0x000e260000002600 */
[----:B------:R-:W2:Y:S08]  /*74f0*/  LDC R0, c[0x0][0x630] ;  /* 0x00018c00ff007b82 */ /* 0x000eb00000000800 */
[----:B---3--:R-:W3:Y:S01]  /*7500*/  LDC.64 R14, c[0x0][0x620] ;  /* 0x00018800ff0e7b82 */ /* 0x008ee20000000a00 */
[----:B----4-:R-:W-:-:S04]  /*7510*/  ISETP.NE.U32.AND P0, PT, R10, RZ, PT ;  /* 0x000000ff0a00720c */ /* 0x010fc80003f05070 */
[----:B------:R-:W-:-:S13]  /*7520*/  ISETP.NE.AND.EX P0, PT, R11, RZ, PT, P0 ;  /* 0x000000ff0b00720c */ /* 0x000fda0003f05300 */
[----:B0123--:R-:W-:Y:S05]  /*7530*/  @!P0 BRA `(.L_x_158) ;  /* 0x0000000000288947 */ /* 0x00ffea0003800000 */
        /* <DEDUP_REMOVED lines=10> */
.L_x_158:
[-CC-:B------:R-:W-:Y:S01]  /*75e0*/  SHF.R.U64 R23, R8, R0.reuse, R9.reuse ;  /* 0x0000000008177219 */ /* 0x180fe20000001209 */
[----:B------:R-:W0:Y:S01]  /*75f0*/  LDC.64 R26, c[0x0][0x640] ;  /* 0x00019000ff1a7b82 */ /* 0x000e220000000a00 */
[----:B------:R-:W-:Y:S01]  /*7600*/  SHF.R.U32.HI R0, RZ, R0, R9 ;  /* 0x00000000ff007219 */ /* 0x000fe20000011609 */
[----:B------:R-:W-:Y:S01]  /*7610*/  ULDC UR4, c[0x0][0x150] ;  /* 0x0000540000047ab9 */ /* 0x000fe20000000800 */
[----:B------:R-:W-:Y:S02]  /*7620*/  IADD3 R3, P0, RZ, -R23, RZ ;  /* 0x80000017ff037210 */ /* 0x000fe40007f1e0ff */
[----:B------:R-:W-:-:S03]  /*7630*/  I2FP.F32.U32 R7, R12 ;  /* 0x0000000c00077245 */ /* 0x000fc60000201000 */
[----:B------:R-:W1:Y:S01]  /*7640*/  LDC R6, c[0x0][0x618] ;  /* 0x00018600ff067b82 */ /* 0x000e620000000800 */
[----:B------:R-:W-:Y:S02]  /*7650*/  IMAD.X R5, RZ, RZ, ~R0, P0 ;  /* 0x000000ffff057224 */ /* 0x000fe400000e0e00 */
[----:B------:R-:W-:Y:S01]  /*7660*/  FMUL R7, R7, UR4 ;  /* 0x0000000407077c20 */ /* 0x000fe20008400000 */
[----:B------:R-:W-:Y:S01]  /*7670*/  ULDC UR4, c[0x0][0x154] ;  /* 0x0000550000047ab9 */ /* 0x000fe20000000800 */
[-C--:B------:R-:W-:Y:S02]  /*7680*/  IMAD R0, R5, R14.reuse, RZ ;  /* 0x0000000e05007224 */ /* 0x080fe400078e02ff */
[C---:B------:R-:W-:Y:S01]  /*7690*/  IMAD.WIDE.U32 R4, R3.reuse, R14, R16 ;  /* 0x0000000e03047225 */ /* 0x040fe200078e0010 */
[----:B------:R-:W2:Y:S01]  /*76a0*/  LDC R8, c[0x0][0x608] ;  /* 0x00018200ff087b82 */ /* 0x000ea20000000800 */
[----:B------:R-:W3:Y:S02]  /*76b0*/  F2I.U32.TRUNC.NTZ R7, R7 ;  /* 0x0000000700077305 */ /* 0x000ee4000020f000 */
[----:B------:R-:W-:Y:S01]  /*76c0*/  IMAD R3, R3, R15, R0 ;  /* 0x0000000f03037224 */ /* 0x000fe200078e0200 */
[----:B------:R-:W-:-:S03]  /*76d0*/  I2FP.F32.U32 R0, R20 ;  /* 0x0000001400007245 */ /* 0x000fc60000201000 */
[----:B------:R-:W-:Y:S01]  /*76e0*/  IMAD.IADD R3, R5, 0x1, R3 ;  /* 0x0000000105037824 */ /* 0x000fe200078e0203 */
[----:B------:R-:W4:Y:S01]  /*76f0*/  LDC R11, c[0x0][0x658] ;  /* 0x00019600ff0b7b82 */ /* 0x000f220000000800 */
[----:B0-----:R-:W-:-:S04]  /*7700*/  ISETP.NE.U32.AND P0, PT, R26, RZ, PT ;  /* 0x000000ff1a00720c */ /* 0x001fc80003f05070 */
[----:B------:R-:W-:-:S03]  /*7710*/  ISETP.NE.AND.EX P0, PT, R27, RZ, PT, P0 ;  /* 0x000000ff1b00720c */ /* 0x000fc60003f05300 */
[----:B------:R-:W0:Y:S01]  /*7720*/  LDC R9, c[0x0][0x144] ;  /* 0x00005100ff097b82 */ /* 0x000e220000000800 */
[-C--:B-1----:R-:W-:Y:S01]  /*7730*/  SHF.R.U64 R10, R4, R6.reuse, R3 ;  /* 0x00000006040a7219 */ /* 0x082fe20000001203 */
[----:B---3--:R-:W-:Y:S01]  /*7740*/  IMAD.MOV R7, RZ, RZ, -R7 ;  /* 0x000000ffff077224 */ /* 0x008fe200078e0a07 */
[----:B------:R-:W-:Y:S01]  /*7750*/  SHF.R.U32.HI R3, RZ, R6, R3 ;  /* 0x00000006ff037219 */ /* 0x000fe20000011603 */
[----:B------:R-:W-:-:S04]  /*7760*/  FMUL R6, R0, UR4 ;  /* 0x0000000400067c20 */ /* 0x000fc80008400000 */
[----:B------:R-:W1:Y:S01]  /*7770*/  LDC R21, c[0x0][0x148] ;  /* 0x00005200ff157b82 */ /* 0x000e620000000800 */
[----:B------:R3:W0:Y:S01]  /*7780*/  F2I.U32.TRUNC.NTZ R14, R6 ;  /* 0x00000006000e7305 */ /* 0x000622000020f000 */
[-CC-:B--2---:R-:W-:Y:S02]  /*7790*/  SHF.R.U64 R13, R10, R8.reuse, R3.reuse ;  /* 0x000000080a0d7219 */ /* 0x184fe40000001203 */
[----:B------:R-:W-:-:S04]  /*77a0*/  SHF.R.U32.HI R0, RZ, R8, R3 ;  /* 0x00000008ff007219 */ /* 0x000fc80000011603 */
[----:B------:R-:W2:Y:S01]  /*77b0*/  LDC R24, c[0x0][0x648] ;  /* 0x00019200ff187b82 */ /* 0x000ea20000000800 */
[-CC-:B----4-:R-:W-:Y:S02]  /*77c0*/  SHF.R.U64 R15, R13, R11.reuse, R0.reuse ;  /* 0x0000000b0d0f7219 */ /* 0x190fe40000001200 */
[----:B------:R-:W-:-:S03]  /*77d0*/  SHF.R.U32.HI R5, RZ, R11, R0 ;  /* 0x0000000bff057219 */ /* 0x000fc60000011600 */
[----:B------:R-:W-:Y:S02]  /*77e0*/  IMAD.MOV.U32 R4, RZ, RZ, R15 ;  /* 0x000000ffff047224 */ /* 0x000fe400078e000f */
[----:B------:R-:W4:Y:S01]  /*77f0*/  LDC R28, c[0x0][0x638] ;  /* 0x00018e00ff1c7b82 */ /* 0x000f220000000800 */
[----:B0-----:R-:W-:-:S07]  /*7800*/  IMAD R25, R9, R7, R12 ;  /* 0x0000000709197224 */ /* 0x001fce00078e020c */
[----:B------:R-:W0:Y:S08]  /*7810*/  LDC R29, c[0x0][0x610] ;  /* 0x00018400ff1d7b82 */ /* 0x000e300000000800 */
[----:B------:R-:W0:Y:S01]  /*7820*/  LDC R30, c[0x0][0x600] ;  /* 0x00018000ff1e7b82 */ /* 0x000e220000000800 */
[----:B-123--:R-:W-:Y:S05]  /*7830*/  @!P0 BRA `(.L_x_159) ;  /* 0x0000000000288947 */ /* 0x00efea0003800000 */
[----:B------:R-:W1:Y:S02]  /*7840*/  LDC R0, c[0x0][0x64c] ;  /* 0x00019300ff007b82 */ /* 0x000e640000000800 */
[----:B-1----:R-:W-:-:S05]  /*7850*/  IADD3 R3, P0, R15, R0, RZ ;  /* 0x000000000f037210 */ /* 0x002fca0007f1e0ff */
        /* <DEDUP_REMOVED lines=8> */
.L_x_159:
[----:B------:R-:W-:Y:S01]  /*78e0*/  ISETP.NE.AND P0, PT, R2, 0x1, PT ;  /* 0x000000010200780c */ /* 0x000fe20003f05270 */
[----:B------:R-:W-:Y:S01]  /*78f0*/  IMAD.MOV R14, RZ, RZ, -R14 ;  /* 0x000000ffff0e7224 */ /* 0x000fe200078e0a0e */
[----:B------:R-:W-:Y:S02]  /*7900*/  SHF.R.U64 R0, R4, R24, R5 ;  /* 0x0000001804007219 */ /* 0x000fe40000001205 */
[----:B------:R-:W-:Y:S02]  /*7910*/  LOP3.LUT R3, R13, R100, RZ, 0xc0, !PT ;  /* 0x000000640d037212 */ /* 0x000fe400078ec0ff */
[----:B------:R-:W-:Y:S01]  /*7920*/  LOP3.LUT R10, R10, R99, RZ, 0xc0, !PT ;  /* 0x000000630a0a7212 */ /* 0x000fe200078ec0ff */
[----:B------:R-:W-:Y:S02]  /*7930*/  IMAD.MOV R4, RZ, RZ, -R0 ;  /* 0x000000ffff047224 */ /* 0x000fe400078e0a00 */
[----:B------:R-:W-:Y:S02]  /*7940*/  IMAD R0, R92, R0, R3 ;  /* 0x000000005c007224 */ /* 0x000fe400078e0203 */
[----:B----4-:R-:W-:-:S02]  /*7950*/  IMAD R3, R4, R28, R15 ;  /* 0x0000001c04037224 */ /* 0x010fc400078e020f */
[----:B------:R-:W-:Y:S02]  /*7960*/  @P0 IMAD R25, R21, R14, R20 ;  /* 0x0000000e15190224 */ /* 0x000fe400078e0214 */
[----:B0-----:R-:W-:Y:S02]  /*7970*/  IMAD R5, R3, R30, R10 ;  /* 0x0000001e03057224 */ /* 0x001fe400078e020a */
[----:B------:R-:W-:Y:S02]  /*7980*/  IMAD R0, R0, R29, R25 ;  /* 0x0000001d00007224 */ /* 0x000fe400078e0219 */
[----:B------:R-:W-:-:S03]  /*7990*/  IMAD.MOV.U32 R4, RZ, RZ, 0x1 ;  /* 0x00000001ff047424 */ /* 0x000fc600078e00ff */
[----:B------:R-:W-:Y:S02]  /*79a0*/  SEL R102, R5, R0, !P0 ;  /* 0x0000000005667207 */ /* 0x000fe40004000000 */
[----:B------:R-:W-:Y:S02]  /*79b0*/  PRMT R3, R4, 0x7610, R3 ;  /* 0x0000761004037816 */ /* 0x000fe40000000003 */
[----:B------:R-:W-:-:S07]  /*79c0*/  SEL R0, R0, R5, !P0 ;  /* 0x0000000500007207 */ /* 0x000fce0004000000 */
.L_x_157:
[----:B------:R-:W-:Y:S01]  /*79d0*/  UIADD3 UR42, UR43, UR42, URZ ;  /* 0x0000002a2b2a7290 */ /* 0x000fe2000fffe03f */
[----:B------:R-:W-:Y:S01]  /*79e0*/  LOP3.LUT P0, RZ, R3, 0xff, RZ, 0xc0, !PT ;  /* 0x000000ff03ff7812 */ /* 0x000fe2000780c0ff */
[----:B------:R-:W-:Y:S02]  /*79f0*/  IMAD.MOV.U32 R109, RZ, RZ, R0 ;  /* 0x000000ffff6d7224 */ /* 0x000fe400078e0000 */
[----:B------:R-:W-:Y:S02]  /*7a00*/  USHF.R.U32.HI UR4, URZ, 0x1, UR42 ;  /* 0x000000013f047899 */ /* 0x000fe4000801162a */
[----:B------:R-:W-:Y:S02]  /*7a10*/  UISETP.GT.U32.AND UP1, UPT, UR42, 0x1, UPT ;  /* 0x000000012a00788c */ /* 0x000fe4000bf24070 */
[----:B------:R-:W-:Y:S02]  /*7a20*/  ULOP3.LUT UR4, UR4, 0x1, URZ, 0xc0, !UPT ;  /* 0x0000000104047892 */ /* 0x000fe4000f8ec03f */
[----:B------:R-:W-:-:S02]  /*7a30*/  UISETP.LT.U32.AND UP1, UPT, UR43, 0x2, UP1 ;  /* 0x000000022b00788c */ /* 0x000fc40008f21070 */
[----:B------:R-:W-:Y:S02]  /*7a40*/  UISETP.NE.U32.AND UP0, UPT, UR4, 0x1, UPT ;  /* 0x000000010400788c */ /* 0x000fe4000bf05070 */
[----:B------:R-:W-:Y:S02]  /*7a50*/  USEL UR5, URZ, 0x1, !UP1 ;  /* 0x000000013f057887 */ /* 0x000fe4000c800000 */
[----:B------:R-:W-:Y:S02]  /*7a60*/  UISETP.GT.U32.AND UP0, UPT, UR43, 0x1, !UP0 ;  /* 0x000000012b00788c */ /* 0x000fe4000c704070 */
[----:B------:R-:W-:Y:S02]  /*7a70*/  ULOP3.LUT UR42, UR42, 0x1, URZ, 0xc0, !UPT ;  /* 0x000000012a2a7892 */ /* 0x000fe4000f8ec03f */
[----:B------:R-:W-:-:S04]  /*7a80*/  USEL UR4, URZ, 0x1, !UP0 ;  /* 0x000000013f047887 */ /* 0x000fc8000c000000 */
[----:B------:R-:W-:Y:S01]  /*7a90*/  ULOP3.LUT UR40, UR4, UR40, UR5, 0x96, !UPT ;  /* 0x0000002804287292 */ /* 0x000fe2000f8e9605 */
[----:B------:R-:W-:Y:S11]  /*7aa0*/  @P0 BRA `(.L_x_160) ;  /* 0xffffff9800580947 */ /* 0x000ff6000383ffff */
[----:B------:R-:W-:Y:S05]  /*7ab0*/  EXIT ;  /* 0x000000000000794d */ /* 0x000fea0003800000 */
.L_x_7:
        /* <DEDUP_REMOVED lines=26> */
.L_x_162:
[----:B------:R-:W0:Y:S01]  /*7c60*/  LDC.64 R28, c[0x0][0x640] ;  /* 0x00019000ff1c7b82 */ /* 0x000e220000000a00 */
[-CC-:B------:R-:W-:Y:S01]  /*7c70*/  SHF.R.U64 R21, R14, R6.reuse, R15.reuse ;  /* 0x000000060e157219 */ /* 0x180fe2000000120f */
[----:B------:R-:W-:Y:S01]  /*7c80*/  IMAD.MOV.U32 R30, RZ, RZ, 0x1 ;  /* 0x00000001ff1e7424 */ /* 0x000fe200078e00ff */
[----:B------:R-:W-:Y:S02]  /*7c90*/  SHF.R.U32.HI R6, RZ, R6, R15 ;  /* 0x00000006ff067219 */ /* 0x000fe4000001160f */
[----:B------:R-:W-:-:S03]  /*7ca0*/  IADD3 R13, P0, RZ, -R21, RZ ;  /* 0x80000015ff0d7210 */ /* 0x000fc60007f1e0ff */
[----:B------:R-:W1:Y:S02]  /*7cb0*/  LDC R12, c[0x0][0x618] ;  /* 0x00018600ff0c7b82 */ /* 0x000e640000000800 */
[----:B------:R-:W-:-:S04]  /*7cc0*/  IMAD.X R11, RZ, RZ, ~R6, P0 ;  /* 0x000000ffff0b7224 */ /* 0x000fc800000e0e06 */
[-C--:B------:R-:W-:Y:S02]  /*7cd0*/  IMAD R6, R11, R24.reuse, RZ ;  /* 0x000000180b067224 */ /* 0x080fe400078e02ff */
[----:B------:R-:W2:Y:S01]  /*7ce0*/  LDC R14, c[0x0][0x608] ;  /* 0x00018200ff0e7b82 */ /* 0x000ea20000000800 */
[----:B------:R-:W-:-:S04]  /*7cf0*/  IMAD.WIDE.U32 R10, R13, R24, R16 ;  /* 0x000000180d0a7225 */ /* 0x000fc800078e0010 */
[----:B------:R-:W-:-:S03]  /*7d00*/  IMAD R13, R13, R25, R6 ;  /* 0x000000190d0d7224 */ /* 0x000fc600078e0206 */
[----:B------:R-:W3:Y:S01]  /*7d10*/  LDC R27, c[0x0][0x658] ;  /* 0x00019600ff1b7b82 */ /* 0x000ee20000000800 */
[----:B------:R-:W-:Y:S01]  /*7d20*/  IMAD.IADD R11, R11, 0x1, R13 ;  /* 0x000000010b0b7824 */ /* 0x000fe200078e020d */
[----:B0-----:R-:W-:-:S04]  /*7d30*/  ISETP.NE.U32.AND P0, PT, R28, RZ, PT ;  /* 0x000000ff1c00720c */ /* 0x001fc80003f05070 */
[----:B------:R-:W-:Y:S02]  /*7d40*/  ISETP.NE.AND.EX P0, PT, R29, RZ, PT, P0 ;  /* 0x000000ff1d00720c */ /* 0x000fe40003f05300 */
[----:B------:R-:W0:Y:S01]  /*7d50*/  LDC R20, c[0x0][0x600] ;  /* 0x00018000ff147b82 */ /* 0x000e220000000800 */
[-CC-:B-1----:R-:W-:Y:S01]  /*7d60*/  SHF.R.U64 R8, R10, R12.reuse, R11.reuse ;  /* 0x0000000c0a087219 */ /* 0x182fe2000000120b */
[----:B------:R-:W-:Y:S01]  /*7d70*/  IMAD.MOV.U32 R10, RZ, RZ, -0x1 ;  /* 0xffffffffff0a7424 */ /* 0x000fe200078e00ff */
[----:B------:R-:W-:-:S05]  /*7d80*/  SHF.R.U32.HI R11, RZ, R12, R11 ;  /* 0x0000000cff0b7219 */ /* 0x000fca000001160b */
[----:B------:R-:W1:Y:S01]  /*7d90*/  LDC R24, c[0x0][0x648] ;  /* 0x00019200ff187b82 */ /* 0x000e620000000800 */
[-CC-:B--2---:R-:W-:Y:S02]  /*7da0*/  SHF.R.U64 R23, R8, R14.reuse, R11.reuse ;  /* 0x0000000e08177219 */ /* 0x184fe4000000120b */
[----:B------:R-:W-:-:S05]  /*7db0*/  SHF.R.U32.HI R6, RZ, R14, R11 ;  /* 0x0000000eff067219 */ /* 0x000fca000001160b */
[----:B------:R-:W2:Y:S01]  /*7dc0*/  LDC R26, c[0x0][0x638] ;  /* 0x00018e00ff1a7b82 */ /* 0x000ea20000000800 */
[-C--:B---3--:R-:W-:Y:S02]  /*7dd0*/  SHF.L.U32 R10, R10, R27.reuse, RZ ;  /* 0x0000001b0a0a7219 */ /* 0x088fe400000006ff */
[-CC-:B------:R-:W-:Y:S02]  /*7de0*/  SHF.R.U64 R25, R23, R27.reuse, R6.reuse ;  /* 0x0000001b17197219 */ /* 0x180fe40000001206 */
[----:B------:R-:W-:Y:S02]  /*7df0*/  LOP3.LUT R32, RZ, R10, RZ, 0x33, !PT ;  /* 0x0000000aff207212 */ /* 0x000fe400078e33ff */
[----:B------:R-:W-:Y:S01]  /*7e00*/  SHF.R.U32.HI R11, RZ, R27, R6 ;  /* 0x0000001bff0b7219 */ /* 0x000fe20000011606 */
[----:B------:R-:W3:Y:S01]  /*7e10*/  LDC R31, c[0x0][0x610] ;  /* 0x00018400ff1f7b82 */ /* 0x000ee20000000800 */
[----:B------:R-:W-:Y:S01]  /*7e20*/  IMAD.MOV.U32 R10, RZ, RZ, R25 ;  /* 0x000000ffff0a7224 */ /* 0x000fe200078e0019 */
[----:B------:R-:W-:Y:S06]  /*7e30*/  @!P0 BRA `(.L_x_163) ;  /* 0x0000000000288947 */ /* 0x000fec0003800000 */
        /* <DEDUP_REMOVED lines=10> */
.L_x_163:
[----:B------:R-:W-:Y:S02]  /*7ee0*/  ISETP.NE.AND P0, PT, R2, 0x1, PT ;  /* 0x000000010200780c */ /* 0x000fe40003f05270 */
[----:B-1----:R-:W-:Y:S01]  /*7ef0*/  SHF.R.U64 R6, R10, R24, R11 ;  /* 0x000000180a067219 */ /* 0x002fe2000000120b */
[----:B0-----:R-:W-:Y:S01]  /*7f00*/  VIADD R11, R20, 0xffffffff ;  /* 0xffffffff140b7836 */ /* 0x001fe20000000000 */
[----:B------:R-:W-:Y:S02]  /*7f10*/  SHF.L.U32 R30, R30, R27, RZ ;  /* 0x0000001b1e1e7219 */ /* 0x000fe400000006ff */
[----:B------:R-:W-:Y:S01]  /*7f20*/  LOP3.LUT R5, R23, R32, RZ, 0xc0, !PT ;  /* 0x0000002017057212 */ /* 0x000fe200078ec0ff */
[----:B------:R-:W-:-:S04]  /*7f30*/  IMAD.MOV R10, RZ, RZ, -R6 ;  /* 0x000000ffff0a7224 */ /* 0x000fc800078e0a06 */
[----:B------:R-:W-:Y:S01]  /*7f40*/  IMAD R6, R30, R6, R5 ;  /* 0x000000061e067224 */ /* 0x000fe200078e0205 */
[----:B------:R-:W-:Y:S01]  /*7f50*/  LOP3.LUT R5, R8, R11, RZ, 0xc0, !PT ;  /* 0x0000000b08057212 */ /* 0x000fe200078ec0ff */
[----:B------:R-:W-:Y:S02]  /*7f60*/  @P0 IMAD R7, R9, R22, R4 ;  /* 0x0000001609070224 */ /* 0x000fe400078e0204 */
[----:B--2---:R-:W-:Y:S02]  /*7f70*/  IMAD R4, R10, R26, R25 ;  /* 0x0000001a0a047224 */ /* 0x004fe400078e0219 */
[----:B---3--:R-:W-:Y:S02]  /*7f80*/  IMAD R7, R6, R31, R7 ;  /* 0x0000001f06077224 */ /* 0x008fe400078e0207 */
[----:B------:R-:W-:Y:S02]  /*7f90*/  IMAD R4, R4, R20, R5 ;  /* 0x0000001404047224 */ /* 0x000fe400078e0205 */
[----:B------:R-:W-:-:S02]  /*7fa0*/  IMAD.MOV.U32 R8, RZ, RZ, 0x1 ;  /* 0x00000001ff087424 */ /* 0x000fc400078e00ff */
[----:B------:R-:W-:Y:S01]  /*7fb0*/  IMAD.MOV.U32 R6, RZ, RZ, R21 ;  /* 0x000000ffff067224 */ /* 0x000fe200078e0015 */
[----:B------:R-:W-:Y:S02]  /*7fc0*/  SEL R19, R4, R7, !P0 ;  /* 0x0000000704137207 */ /* 0x000fe40004000000 */
[----:B------:R-:W-:-:S07]  /*7fd0*/  SEL R20, R7, R4, !P0 ;  /* 0x0000000407147207 */ /* 0x000fce0004000000 */
.L_x_161:
[----:B------:R-:W-:-:S08]  /*7fe0*/  NOP ;  /* 0x0000000000007918 */ /* 0x000fd00000000000 */
[----:B------:R-:W0:-:S00]  /*7ff0*/  USETMAXREG.DEALLOC.CTAPOOL 0x28 ;  /* 0x00000028000079c8 */ /* 0x000e0000080e0500 */
[----:B0-----:R-:W-:-:S13]  /*8000*/  ISETP.NE.AND P0, PT, R3, RZ, PT ;  /* 0x000000ff0300720c */ /* 0x001fda0003f05270 */
[----:B------:R-:W-:Y:S05]  /*8010*/  @P0 EXIT ;  /* 0x000000000000094d */ /* 0x000fea0003800000 */
[----:B------:R-:W-:Y:S01]  /*8020*/  LOP3.LUT P0, RZ, R8, 0xff, RZ, 0xc0, !PT ;  /* 0x000000ff08ff7812 */ /* 0x000fe2000780c0ff */
[----:B------:R-:W-:Y:S02]  /*8030*/  IMAD.MOV.U32 R3, RZ, RZ, 0x1 ;  /* 0x00000001ff037424 */ /* 0x000fe400078e00ff */
[----:B------:R-:W-:-:S10]  /*8040*/  IMAD.MOV.U32 R8, RZ, RZ, RZ ;  /* 0x000000ffff087224 */ /* 0x000fd400078e00ff */
[----:B------:R-:W-:Y:S05]  /*8050*/  @!P0 BRA `(.L_x_164) ;  /* 0x0000000c00588947 */ /* 0x000fea0003800000 */
[----:B------:R-:W0:Y:S01]  /*8060*/  LDC R3, c[0x0][0x28c] ;  /* 0x0000a300ff037b82 */ /* 0x000e220000000800 */
[----:B------:R-:W-:Y:S01]  /*8070*/  ULDC UR5, c[0x0][0x658] ;  /* 0x0001960000057ab9 */ /* 0x000fe20000000800 */
[----:B------:R-:W-:Y:S01]  /*8080*/  UMOV UR6, 0xffffffff ;  /* 0xffffffff00067882 */ /* 0x000fe20000000000 */
[----:B------:R-:W-:Y:S01]  /*8090*/  BSSY B0, `(.L_x_164) ;  /* 0x00000d2000007945 */ /* 0x000fe20003800000 */
[----:B------:R-:W-:Y:S01]  /*80a0*/  USHF.L.U32 UR6, UR6, UR5, URZ ;  /* 0x0000000506067299 */ /* 0x000fe2000800063f */
[----:B------:R-:W-:Y:S01]  /*80b0*/  IMAD.MOV.U32 R10, RZ, RZ, 0x1 ;  /* 0x00000001ff0a7424 */ /* 0x000fe200078e00ff */
[----:B------:R-:W-:Y:S01]  /*80c0*/  LOP3.LUT R13, R18, 0x2, RZ, 0xfc, !PT ;  /* 0x00000002120d7812 */ /* 0x000fe200078efcff */
[----:B------:R-:W-:Y:S01]  /*80d0*/  IMAD.MOV.U32 R8, RZ, RZ, RZ ;  /* 0x000000ffff087224 */ /* 0x000fe200078e00ff */
[----:B------:R-:W1:Y:S01]  /*80e0*/  S2UR UR8, SR_CgaCtaId ;  /* 0x00000000000879c3 */ /* 0x000e620000008800 */
[----:B------:R-:W-:Y:S01]  /*80f0*/  ULDC UR4, c[0x0][0x600] ;  /* 0x0001800000047ab9 */ /* 0x000fe20000000800 */
[----:B------:R-:W-:Y:S01]  /*8100*/  UMOV UR7, 0x1 ;  /* 0x0000000100077882 */ /* 0x000fe20000000000 */
[----:B------:R-:W-:-:S02]  /*8110*/  UIADD3 UR4, UR4, -0x1, URZ ;  /* 0xffffffff04047890 */ /* 0x000fc4000fffe03f */
[----:B------:R-:W-:Y:S02]  /*8120*/  USHF.L.U32 UR5, UR7, UR5, URZ ;  /* 0x0000000507057299 */ /* 0x000fe4000800063f */
[----:B------:R-:W-:Y:S01]  /*8130*/  ULOP3.LUT UR6, URZ, UR6, URZ, 0x33, !UPT ;  /* 0x000000063f067292 */ /* 0x000fe2000f8e333f */
[----:B------:R-:W-:Y:S01]  /*8140*/  ULDC.64 UR30, c[0x0][0x198] ;  /* 0x00006600001e7ab9 */ /* 0x000fe20000000a00 */
[----:B0-----:R-:W-:-:S05]  /*8150*/  VIADD R3, R3, 0x7f ;  /* 0x0000007f03037836 */ /* 0x001fca0000000000 */
[----:B------:R-:W-:Y:S01]  /*8160*/  SHF.R.S32.HI R4, RZ, 0x1f, R3 ;  /* 0x0000001fff047819 */ /* 0x000fe20000011403 */
[----:B-1----:R-:W-:-:S03]  /*8170*/  IMAD.U32 R11, RZ, RZ, UR8 ;  /* 0x00000008ff0b7e24 */ /* 0x002fc6000f8e00ff */
[----:B------:R-:W-:Y:S01]  /*8180*/  LEA.HI R4, R4, R3, RZ, 0x7 ;  /* 0x0000000304047211 */ /* 0x000fe200078f38ff */
[----:B------:R-:W-:-:S03]  /*8190*/  IMAD.MOV.U32 R3, RZ, RZ, 0x1 ;  /* 0x00000001ff037424 */ /* 0x000fc600078e00ff */
[----:B------:R-:W-:-:S05]  /*81a0*/  SHF.R.S32.HI R9, RZ, 0x7, R4 ;  /* 0x00000007ff097819 */ /* 0x000fca0000011404 */
[----:B------:R-:W-:-:S07]  /*81b0*/  VIADD R12, R9, 0x1 ;  /* 0x00000001090c7836 */ /* 0x000fce0000000000 */
.L_x_175:
[----:B------:R-:W-:-:S03]  /*81c0*/  UMOV UR7, 0xffffffff ;  /* 0xffffffff00077882 */ /* 0x000fc60000000000 */
[----:B------:R-:W-:Y:S05]  /*81d0*/  BRA.DIV UR7, `(.L_x_165) ;  /* 0x0000000e07987947 */ /* 0x000fea000b800000 */
[----:B------:R-:W-:-:S13]  /*81e0*/  ELECT P6, URZ, PT ;  /* 0x00000000003f782f */ /* 0x000fda00038c0000 */
.L_x_184:
[----:B------:R-:W0:Y:S01]  /*81f0*/  LDC R4, c[0x0][0x28c] ;  /* 0x0000a300ff047b82 */ /* 0x000e220000000800 */
[----:B------:R-:W-:Y:S01]  /*8200*/  BSSY B1, `(.L_x_166) ;  /* 0x0000047000017945 */ /* 0x000fe20003800000 */
[----:B0-----:R-:W-:-:S13]  /*8210*/  ISETP.LT.OR P6, PT, R4, 0x1, !P6 ;  /* 0x000000010400780c */ /* 0x001fda00077c1670 */
[----:B------:R-:W-:Y:S05]  /*8220*/  @P6 BRA `(.L_x_167) ;  /* 0x0000000400106947 */ /* 0x000fea0003800000 */
[----:B------:R-:W-:Y:S02]  /*8230*/  IMAD R20, R20, 0x2, R11 ;  /* 0x0000000214147824 */ /* 0x000fe400078e020b */
[----:B------:R-:W-:Y:S02]  /*8240*/  IMAD.SHL.U32 R19, R19, 0x40, RZ ;  /* 0x0000004013137824 */ /* 0x000fe400078e00ff */
[----:B------:R-:W-:Y:S02]  /*8250*/  IMAD.MOV.U32 R22, RZ, RZ, RZ ;  /* 0x000000ffff167224 */ /* 0x000fe400078e00ff */
[----:B------:R-:W-:Y:S02]  /*8260*/  IMAD.MOV.U32 R4, RZ, RZ, R12 ;  /* 0x000000ffff047224 */ /* 0x000fe400078e000c */
[----:B------:R-:W-:Y:S02]  /*8270*/  IMAD.MOV.U32 R5, RZ, RZ, R3 ;  /* 0x000000ffff057224 */ /* 0x000fe400078e0003 */
[----:B------:R-:W-:-:S02]  /*8280*/  IMAD.MOV.U32 R14, RZ, RZ, R8 ;  /* 0x000000ffff0e7224 */ /* 0x000fc400078e0008 */
[----:B------:R-:W-:-:S07]  /*8290*/  IMAD.SHL.U32 R21, R20, 0x80, RZ ;  /* 0x0000008014157824 */ /* 0x000fce00078e00ff */
.L_x_170:
[----:B------:R-:W0:Y:S01]  /*82a0*/  S2UR UR7, SR_CgaCtaId ;  /* 0x00000000000779c3 */ /* 0x000e220000008800 */
[----:B------:R-:W-:Y:S02]  /*82b0*/  MOV R20, 0x400 ;  /* 0x0000040000147802 */ /* 0x000fe40000000f00 */
[----:B------:R-:W-:Y:S02]  /*82c0*/  SHF.L.U32 R7, R5, 0x1f, RZ ;  /* 0x0000001f05077819 */ /* 0x000fe400000006ff */
[----:B------:R-:W-:-:S13]  /*82d0*/  ISETP.NE.AND P1, PT, R0, RZ, PT ;  /* 0x000000ff0000720c */ /* 0x000fda0003f25270 */
[----:B------:R-:W1:Y:S01]  /*82e0*/  @!P1 LDC R15, c[0x0][0x500] ;  /* 0x00014000ff0f9b82 */ /* 0x000e620000000800 */
[----:B0-----:R-:W-:-:S05]  /*82f0*/  IMAD.U32 R11, RZ, RZ, UR7 ;  /* 0x00000007ff0b7e24 */ /* 0x001fca000f8e00ff */
[----:B------:R-:W-:-:S05]  /*8300*/  LEA R23, R11, R20, 0x18 ;  /* 0x000000140b177211 */ /* 0x000fca00078ec0ff */
[----:B------:R-:W-:-:S04]  /*8310*/  IMAD R20, R14, 0x8, R23 ;  /* 0x000000080e147824 */ /* 0x000fc800078e0217 */
[----:B------:R-:W0:Y:S02]  /*8320*/  SYNCS.PHASECHK.TRANS64.TRYWAIT P0, [R20+URZ+0x10], R7 ;  /* 0x00001007140075a7 */ /* 0x000e24000800017f */
[----:B01----:R-:W-:Y:S05]  /*8330*/  @!P0 BRA `(.L_x_168) ;  /* 0x0000000c00608947 */ /* 0x003fea0003800000 */
.L_x_185:
[----:B0-----:R-:W-:Y:S01]  /*8340*/  PRMT R7, R13, 0x9910, RZ ;  /* 0x000099100d077816 */ /* 0x001fe200000000ff */
[----:B------:R0:W-:Y:S03]  /*8350*/  @!P1 SYNCS.ARRIVE.TRANS64 RZ, [R20+URZ], R15 ;  /* 0x0000000f14ff99a7 */ /* 0x0001e6000800003f */
[----:B------:R-:W-:-:S13]  /*8360*/  ISETP.NE.AND P0, PT, R7, 0x2, PT ;  /* 0x000000020700780c */ /* 0x000fda0003f05270 */
[----:B0-----:R-:W-:Y:S05]  /*8370*/  @P0 BRA `(.L_x_169) ;  /* 0x0000000000040947 */ /* 0x001fea0003800000 */
[----:B------:R-:W-:Y:S01]  /*8380*/  BPT.TRAP 0x1 ;  /* 0x000000040000795c */ /* 0x000fe20000300000 */
.L_x_169:
[----:B------:R-:W-:Y:S01]  /*8390*/  IMAD R7, R14, 0x4, R11 ;  /* 0x000000040e077824 */ /* 0x000fe200078e020b */
[----:B------:R-:W-:Y:S01]  /*83a0*/  R2UR UR34, R22 ;  /* 0x00000000162272ca */ /* 0x000fe200000e0000 */
[----:B------:R-:W-:Y:S01]  /*83b0*/  VIADD R4, R4, 0xffffffff ;  /* 0xffffffff04047836 */ /* 0x000fe20000000000 */
[----:B------:R-:W-:Y:S01]  /*83c0*/  R2UR UR33, R20 ;  /* 0x00000000142172ca */ /* 0x000fe200000e0000 */
[----:B------:R-:W-:Y:S01]  /*83d0*/  IMAD.SHL.U32 R7, R7, 0x2000, RZ ;  /* 0x0000200007077824 */ /* 0x000fe200078e00ff */
[----:B------:R-:W-:Y:S01]  /*83e0*/  R2UR UR36, R6 ;  /* 0x00000000062472ca */ /* 0x000fe200000e0000 */
[----:B------:R-:W-:Y:S01]  /*83f0*/  UIADD3 UR14, UP0, UR30, 0xf0, URZ ;  /* 0x000000f01e0e7890 */ /* 0x000fe2000ff1e03f */
[----:B------:R-:W-:Y:S01]  /*8400*/  R2UR UR35, R21 ;  /* 0x00000000152372ca */ /* 0x000fe200000e0000 */
[--C-:B------:R-:W-:Y:S01]  /*8410*/  IMAD R7, R7, 0x2, R23.reuse ;  /* 0x0000000207077824 */ /* 0x100fe200078e0217 */
[----:B------:R-:W-:Y:S01]  /*8420*/  R2UR UR19, R19 ;  /* 0x00000000131372ca */ /* 0x000fe200000e0000 */
[----:B------:R-:W-:Y:S01]  /*8430*/  IMAD R23, R14, 0x4000, R23 ;  /* 0x000040000e177824 */ /* 0x000fe200078e0217 */
[----:B------:R-:W-:Y:S01]  /*8440*/  UIADD3 UR42, UP1, UR30, 0x1f0, URZ ;  /* 0x000001f01e2a7890 */ /* 0x000fe2000ff3e03f */
[----:B------:R-:W-:Y:S01]  /*8450*/  ISETP.GT.AND P1, PT, R4, 0x1, PT ;  /* 0x000000010400780c */ /* 0x000fe20003f24270 */
[----:B------:R-:W-:Y:S01]  /*8460*/  UIADD3.X UR15, URZ, UR31, URZ, UP0, !UPT ;  /* 0x0000001f3f0f7290 */ /* 0x000fe200087fe43f */
[----:B------:R-:W-:Y:S01]  /*8470*/  R2UR UR24, R7 ;  /* 0x00000000071872ca */ /* 0x000fe200000e0000 */
[----:B------:R-:W-:Y:S01]  /*8480*/  UIADD3 UR26, UR34, 0x40, URZ ;  /* 0x00000040221a7890 */ /* 0x000fe2000fffe03f */
[----:B------:R-:W-:Y:S01]  /*8490*/  R2UR UR8, R23 ;  /* 0x00000000170872ca */ /* 0x000fe200000e0000 */
[----:B------:R-:W-:Y:S01]  /*84a0*/  UIADD3.X UR43, URZ, UR31, URZ, UP1, !UPT ;  /* 0x0000001f3f2b7290 */ /* 0x000fe20008ffe43f */
[----:B------:R-:W-:Y:S01]  /*84b0*/  VIADD R14, R14, 0x1 ;  /* 0x000000010e0e7836 */ /* 0x000fe20000000000 */
[----:B------:R-:W-:Y:S01]  /*84c0*/  UMOV UR7, 0x30000 ;  /* 0x0003000000077882 */ /* 0x000fe20000000000 */
[----:B------:R-:W-:Y:S01]  /*84d0*/  UMOV UR22, 0x0 ;  /* 0x0000000000167882 */ /* 0x000fe20000000000 */
[----:B------:R-:W-:Y:S01]  /*84e0*/  UMOV UR23, 0x10000000 ;  /* 0x1000000000177882 */ /* 0x000fe20000000000 */
[----:B------:R-:W-:Y:S01]  /*84f0*/  UMOV UR25, UR33 ;  /* 0x0000002100197c82 */ /* 0x000fe20008000000 */
[----:B------:R-:W-:Y:S01]  /*8500*/  ISETP.NE.AND P0, PT, R14, 0x2, PT ;  /* 0x000000020e00780c */ /* 0x000fe20003f05270 */
[----:B------:R-:W-:Y:S01]  /*8510*/  UMOV UR28, UR36 ;  /* 0x00000024001c7c82 */ /* 0x000fe20008000000 */
[----:B------:R-:W-:Y:S01]  /*8520*/  UMOV UR27, UR35 ;  /* 0x00000023001b7c82 */ /* 0x000fe20008000000 */
[----:B------:R-:W-:Y:S01]  /*8530*/  UMOV UR17, UR33 ;  /* 0x0000002100117c82 */ /* 0x000fe20008000000 */
[----:B------:R-:W-:Y:S01]  /*8540*/  UIADD3 UR32, UR24, 0x100, URZ ;  /* 0x0000010018207890 */ /* 0x000fe2000fffe03f */
[----:B------:R-:W-:Y:S01]  /*8550*/  SEL R20, RZ, 0x1, P0 ;  /* 0x00000001ff147807 */ /* 0x000fe20000000000 */
[----:B------:R-:W-:Y:S01]  /*8560*/  UIADD3 UR24, UR24, 0x8100, URZ ;  /* 0x0000810018187890 */ /* 0x000fe2000fffe03f */
[----:B------:R-:W-:Y:S01]  /*8570*/  VIADD R22, R22, 0x80 ;  /* 0x0000008016167836 */ /* 0x000fe20000000000 */
[----:B------:R-:W-:Y:S01]  /*8580*/  UIADD3 UR16, UR8, 0x20100, URZ ;  /* 0x0002010008107890 */ /* 0x000fe2000fffe03f */
[----:B------:R-:W-:Y:S01]  /*8590*/  LOP3.LUT R5, R5, R20, RZ, 0x3c, !PT ;  /* 0x0000001405057212 */ /* 0x000fe200078e3cff */
[----:B------:R-:W-:Y:S01]  /*85a0*/  UIADD3 UR8, UR8, 0x22100, URZ ;  /* 0x0002210008087890 */ /* 0x000fe2000fffe03f */
[----:B------:R-:W-:Y:S01]  /*85b0*/  SEL R14, R14, RZ, P0 ;  /* 0x000000ff0e0e7207 */ /* 0x000fe20000000000 */
[----:B------:R-:W-:Y:S01]  /*85c0*/  UMOV UR18, UR34 ;  /* 0x0000002200127c82 */ /* 0x000fe20008000000 */
[----:B------:R-:W-:Y:S01]  /*85d0*/  UMOV UR20, UR36 ;  /* 0x0000002400147c82 */ /* 0x000fe20008000000 */
[----:B------:R0:W-:Y:S01]  /*85e0*/  UTMALDG.3D.MULTICAST [UR32], [UR14], UR7, desc[UR22] ;  /* 0x000016200e0073b4 */ /* 0x0001e20008011807 */
[----:B------:R-:W-:Y:S01]  /*85f0*/  UMOV UR9, UR33 ;  /* 0x0000002100097c82 */ /* 0x000fe20008000000 */
[----:B------:R-:W-:Y:S01]  /*8600*/  UMOV UR11, UR19 ;  /* 0x00000013000b7c82 */ /* 0x000fe20008000000 */
[----:B------:R-:W-:Y:S01]  /*8610*/  UMOV UR12, UR36 ;  /* 0x00000024000c7c82 */ /* 0x000fe20008000000 */
[----:B------:R-:W-:Y:S01]  /*8620*/  UMOV UR10, UR26 ;  /* 0x0000001a000a7c82 */ /* 0x000fe20008000000 */
[----:B------:R0:W-:Y:S01]  /*8630*/  UTMALDG.3D.MULTICAST [UR24], [UR14], UR7, desc[UR22] ;  /* 0x000016180e0073b4 */ /* 0x0001e20008011807 */
[----:B------:R0:W-:Y:S01]  /*8640*/  UTMALDG.3D [UR16], [UR42], desc[UR22] ;  /* 0x000016102a0075b4 */ /* 0x0001e20008011000 */
[----:B------:R0:W-:Y:S02]  /*8650*/  UTMALDG.3D [UR8], [UR42], desc[UR22] ;  /* 0x000016082a0075b4 */ /* 0x0001e40008011000 */
[----:B0-----:R-:W-:Y:S05]  /*8660*/  @P1 BRA `(.L_x_170) ;  /* 0xfffffffc000c1947 */ /* 0x001fea000383ffff */
.L_x_167:
[----:B------:R-:W-:Y:S05]  /*8670*/  BSYNC B1 ;  /* 0x0000000000017941 */ /* 0x000fea0003800000 */
.L_x_166:
[----:B------:R-:W-:Y:S01]  /*8680*/  LOP3.LUT P1, RZ, R10, 0xff, RZ, 0xc0, !PT ;  /* 0x000000ff0aff7812 */ /* 0x000fe2000782c0ff */
[----:B------:R-:W-:Y:S01]  /*8690*/  IMAD.IADD R8, R9, 0x1, R8 ;  /* 0x0000000109087824 */ /* 0x000fe200078e0208 */
[----:B------:R-:W-:Y:S01]  /*86a0*/  IADD3 R16, P2, R16, UR38, RZ ;  /* 0x0000002610107c10 */ /* 0x000fe2000ff5e0ff */
[----:B------:R-:W-:Y:S01]  /*86b0*/  ULDC.64 UR8, c[0x0][0x650] ;  /* 0x0001940000087ab9 */ /* 0x000fe20000000a00 */
[----:B------:R-:W-:Y:S01]  /*86c0*/  BSSY B1, `(.L_x_171) ;  /* 0x000006c000017945 */ /* 0x000fe20003800000 */
[----:B------:R-:W-:Y:S01]  /*86d0*/  IMAD.MOV.U32 R20, RZ, RZ, -0x1 ;  /* 0xffffffffff147424 */ /* 0x000fe200078e00ff */
[----:B------:R-:W-:Y:S01]  /*86e0*/  SHF.R.U32.HI R4, RZ, 0x1, R8 ;  /* 0x00000001ff047819 */ /* 0x000fe20000011608 */
[----:B------:R-:W-:Y:S01]  /*86f0*/  IMAD.MOV.U32 R19, RZ, RZ, -0x1 ;  /* 0xffffffffff137424 */ /* 0x000fe200078e00ff */
[----:B------:R-:W-:Y:S02]  /*8700*/  ISETP.GT.U32.AND P0, PT, R8, 0x1, PT ;  /* 0x000000010800780c */ /* 0x000fe40003f04070 */
[----:B------:R-:W-:-:S02]  /*8710*/  LOP3.LUT R4, R4, 0x1, RZ, 0xc0, !PT ;  /* 0x0000000104047812 */ /* 0x000fc400078ec0ff */
[----:B------:R-:W-:Y:S01]  /*8720*/  ISETP.LT.U32.AND P0, PT, R9, 0x2, P0 ;  /* 0x000000020900780c */ /* 0x000fe20000701070 */
[----:B------:R-:W0:Y:S01]  /*8730*/  @P1 S2R R11, SR_CgaCtaId ;  /* 0x00000000000b1919 */ /* 0x000e220000008800 */
[----:B------:R-:W-:Y:S02]  /*8740*/  @P1 MOV R6, 0x400 ;  /* 0x0000040000061802 */ /* 0x000fe40000000f00 */
[----:B------:R-:W-:Y:S02]  /*8750*/  IADD3.X R17, R17, UR41, RZ, P2, !PT ;  /* 0x0000002911117c10 */ /* 0x000fe400097fe4ff */
[----:B------:R-:W-:Y:S02]  /*8760*/  ISETP.GE.U32.AND P2, PT, R16, UR8, PT ;  /* 0x0000000810007c0c */ /* 0x000fe4000bf46070 */
[----:B------:R-:W-:Y:S02]  /*8770*/  LOP3.LUT R8, R8, 0x1, RZ, 0xc0, !PT ;  /* 0x0000000108087812 */ /* 0x000fe400078ec0ff */
[----:B------:R-:W-:-:S02]  /*8780*/  PRMT R10, RZ, 0x7610, R10 ;  /* 0x00007610ff0a7816 */ /* 0x000fc4000000000a */
[----:B0-----:R-:W-:-:S04]  /*8790*/  @P1 LEA R6, R11, R6, 0x18 ;  /* 0x000000060b061211 */ /* 0x001fc800078ec0ff */
[----:B------:R0:W-:Y:S01]  /*87a0*/  @P1 SYNCS.ARRIVE.TRANS64.A1T0 RZ, [R6+URZ+0x38], RZ ;  /* 0x000038ff06ff19a7 */ /* 0x0001e2000810003f */
[----:B------:R-:W-:Y:S02]  /*87b0*/  ISETP.NE.U32.AND P1, PT, R4, 0x1, PT ;  /* 0x000000010400780c */ /* 0x000fe40003f25070 */
[----:B------:R-:W-:Y:S02]  /*87c0*/  SEL R4, RZ, 0x1, !P0 ;  /* 0x00000001ff047807 */ /* 0x000fe40004000000 */
[----:B------:R-:W-:Y:S02]  /*87d0*/  ISETP.GE.U32.AND.EX P0, PT, R17, UR9, PT, P2 ;  /* 0x0000000911007c0c */ /* 0x000fe4000bf06120 */
[----:B------:R-:W-:Y:S01]  /*87e0*/  ISETP.GT.U32.AND P1, PT, R9, 0x1, !P1 ;  /* 0x000000010900780c */ /* 0x000fe20004f24070 */
[----:B0-----:R-:W-:-:S03]  /*87f0*/  IMAD.MOV.U32 R6, RZ, RZ, -0x1 ;  /* 0xffffffffff067424 */ /* 0x001fc600078e00ff */
[----:B------:R-:W-:-:S04]  /*8800*/  SEL R5, RZ, 0x1, !P1 ;  /* 0x00000001ff057807 */ /* 0x000fc80004800000 */
[--C-:B------:R-:W-:Y:S02]  /*8810*/  LOP3.LUT R3, R5, R3, R4.reuse, 0x96, !PT ;  /* 0x0000000305037212 */ /* 0x100fe400078e9604 */
[----:B------:R-:W-:Y:S01]  /*8820*/  PRMT R4, RZ, 0x7610, R4 ;  /* 0x00007610ff047816 */ /* 0x000fe20000000004 */
[----:B------:R-:W-:Y:S06]  /*8830*/  @P0 BRA `(.L_x_172) ;  /* 0x0000000400500947 */ /* 0x000fec0003800000 */
[----:B------:R-:W0:Y:S01]  /*8840*/  S2R R19, SR_CTAID.X ;  /* 0x0000000000137919 */ /* 0x000e220000002500 */
[----:B------:R-:W-:Y:S01]  /*8850*/  ULDC.64 UR8, c[0x0][0x628] ;  /* 0x00018a0000087ab9 */ /* 0x000fe20000000a00 */
[----:B------:R-:W1:Y:S01]  /*8860*/  LDC R20, c[0x0][0x144] ;  /* 0x00005100ff147b82 */ /* 0x000e620000000800 */
[----:B------:R-:W-:Y:S01]  /*8870*/  ISETP.NE.U32.AND P0, PT, RZ, UR8, PT ;  /* 0x00000008ff007c0c */ /* 0x000fe2000bf05070 */
[----:B------:R-:W2:Y:S01]  /*8880*/  S2R R14, SR_CTAID.Y ;  /* 0x00000000000e7919 */ /* 0x000ea20000002600 */
[----:B------:R-:W-:Y:S01]  /*8890*/  ULDC UR10, c[0x0][0x630] ;  /* 0x00018c00000a7ab9 */ /* 0x000fe20000000800 */
[----:B------:R-:W-:Y:S01]  /*88a0*/  ULDC UR11, c[0x0][0x150] ;  /* 0x00005400000b7ab9 */ /* 0x000fe20000000800 */
[----:B------:R-:W-:Y:S01]  /*88b0*/  ISETP.NE.AND.EX P0, PT, RZ, UR9, PT, P0 ;  /* 0x00000009ff007c0c */ /* 0x000fe2000bf05300 */
[----:B------:R-:W-:Y:S02]  /*88c0*/  IMAD.MOV.U32 R4, RZ, RZ, R16 ;  /* 0x000000ffff047224 */ /* 0x000fe400078e0010 */
[----:B------:R-:W-:Y:S01]  /*88d0*/  IMAD.MOV.U32 R5, RZ, RZ, R17 ;  /* 0x000000ffff057224 */ /* 0x000fe200078e0011 */
[----:B0-----:R-:W-:-:S09]  /*88e0*/  I2FP.F32.U32 R21, R19 ;  /* 0x0000001300157245 */ /* 0x001fd20000201000 */
[----:B------:R-:W-:Y:S05]  /*88f0*/  @!P0 BRA `(.L_x_173) ;  /* 0x0000000000288947 */ /* 0x000fea0003800000 */
[----:B------:R-:W-:Y:S02]  /*8900*/  ULDC UR7, c[0x0][0x634] ;  /* 0x00018d0000077ab9 */ /* 0x000fe40000000800 */
[----:B------:R-:W-:-:S05]  /*8910*/  IADD3 R5, P0, R16, UR7, RZ ;  /* 0x0000000710057c10 */ /* 0x000fca000ff1e0ff */
[----:B------:R-:W-:-:S04]  /*8920*/  IMAD.X R15, RZ, RZ, R17, P0 ;  /* 0x000000ffff0f7224 */ /* 0x000fc800000e0611 */
[----:B------:R-:W-:-:S04]  /*8930*/  IMAD.WIDE.U32 R6, R15, UR8, RZ ;  /* 0x000000080f067c25 */ /* 0x000fc8000f8e00ff */
[----:B------:R-:W-:-:S04]  /*8940*/  IMAD.WIDE.U32 R6, P0, R5, UR9, R6 ;  /* 0x0000000905067c25 */ /* 0x000fc8000f800006 */
[----:B------:R-:W-:-:S04]  /*8950*/  IMAD.WIDE.U32 R4, R5, UR8, RZ ;  /* 0x0000000805047c25 */ /* 0x000fc8000f8e00ff */
[----:B------:R-:W-:Y:S01]  /*8960*/  IMAD.MOV.U32 R4, RZ, RZ, R7 ;  /* 0x000000ffff047224 */ /* 0x000fe200078e0007 */
[----:B------:R-:W-:Y:S01]  /*8970*/  IADD3 RZ, P1, R5, R6, RZ ;  /* 0x0000000605ff7210 */ /* 0x000fe20007f3e0ff */
[----:B------:R-:W-:-:S04]  /*8980*/  IMAD.X R5, RZ, RZ, RZ, P0 ;  /* 0x000000ffff057224 */ /* 0x000fc800000e06ff */
[----:B------:R-:W-:-:S08]  /*8990*/  IMAD.WIDE.U32.X R4, R15, UR9, R4, P1 ;  /* 0x000000090f047c25 */ /* 0x000fd000088e0404 */
.L_x_173:
[----:B------:R-:W-:Y:S01]  /*89a0*/  FMUL R21, R21, UR11 ;  /* 0x0000000b15157c20 */ /* 0x000fe20008400000 */
[--C-:B------:R-:W-:Y:S01]  /*89b0*/  SHF.R.U64 R15, R4, UR10, R5.reuse ;  /* 0x0000000a040f7c19 */ /* 0x100fe20008001205 */
[----:B------:R-:W-:Y:S01]  /*89c0*/  ULDC.64 UR8, c[0x0][0x620] ;  /* 0x0001880000087ab9 */ /* 0x000fe20000000a00 */
[----:B------:R-:W-:Y:S01]  /*89d0*/  SHF.R.U32.HI R4, RZ, UR10, R5 ;  /* 0x0000000aff047c19 */ /* 0x000fe20008011605 */
[----:B------:R-:W-:Y:S01]  /*89e0*/  ULDC.64 UR10, c[0x0][0x640] ;  /* 0x00019000000a7ab9 */ /* 0x000fe20000000a00 */
[----:B------:R-:W-:Y:S01]  /*89f0*/  IADD3 R5, P0, RZ, -R15, RZ ;  /* 0x8000000fff057210 */ /* 0x000fe20007f1e0ff */
[----:B------:R-:W0:Y:S01]  /*8a00*/  F2I.U32.TRUNC.NTZ R21, R21 ;  /* 0x0000001500157305 */ /* 0x000e22000020f000 */
[----:B------:R-:W-:-:S03]  /*8a10*/  ULDC UR7, c[0x0][0x618] ;  /* 0x0001860000077ab9 */ /* 0x000fc60000000800 */
[----:B------:R-:W-:Y:S01]  /*8a20*/  IMAD.X R4, RZ, RZ, ~R4, P0 ;  /* 0x000000ffff047224 */ /* 0x000fe200000e0e04 */
[----:B------:R-:W-:-:S03]  /*8a30*/  ISETP.NE.U32.AND P0, PT, RZ, UR10, PT ;  /* 0x0000000aff007c0c */ /* 0x000fc6000bf05070 */
[----:B------:R-:W-:Y:S01]  /*8a40*/  IMAD R4, R4, UR8, RZ ;  /* 0x0000000804047c24 */ /* 0x000fe2000f8e02ff */
[----:B------:R-:W-:-:S03]  /*8a50*/  ISETP.NE.AND.EX P0, PT, RZ, UR11, PT, P0 ;  /* 0x0000000bff007c0c */ /* 0x000fc6000bf05300 */
[C---:B------:R-:W-:Y:S02]  /*8a60*/  IMAD R7, R5.reuse, UR9, R4 ;  /* 0x0000000905077c24 */ /* 0x040fe4000f8e0204 */
[----:B------:R-:W-:Y:S01]  /*8a70*/  IMAD.WIDE.U32 R4, R5, UR8, R16 ;  /* 0x0000000805047c25 */ /* 0x000fe2000f8e0010 */
[----:B------:R-:W-:-:S03]  /*8a80*/  ULDC UR8, c[0x0][0x154] ;  /* 0x0000550000087ab9 */ /* 0x000fc60000000800 */
[----:B0-----:R-:W-:Y:S02]  /*8a90*/  IMAD.MOV R6, RZ, RZ, -R21 ;  /* 0x000000ffff067224 */ /* 0x001fe400078e0a15 */
[----:B------:R-:W0:Y:S01]  /*8aa0*/  LDC R21, c[0x0][0x148] ;  /* 0x00005200ff157b82 */ /* 0x000e220000000800 */
[----:B------:R-:W-:Y:S02]  /*8ab0*/  IMAD.IADD R5, R5, 0x1, R7 ;  /* 0x0000000105057824 */ /* 0x000fe400078e0207 */
[----:B-1----:R-:W-:Y:S01]  /*8ac0*/  IMAD R19, R20, R6, R19 ;  /* 0x0000000614137224 */ /* 0x002fe200078e0213 */
[----:B--2---:R-:W-:Y:S02]  /*8ad0*/  I2FP.F32.U32 R6, R14 ;  /* 0x0000000e00067245 */ /* 0x004fe40000201000 */
[--C-:B------:R-:W-:Y:S02]  /*8ae0*/  SHF.R.U64 R20, R4, UR7, R5.reuse ;  /* 0x0000000704147c19 */ /* 0x100fe40008001205 */
[----:B------:R-:W-:Y:S01]  /*8af0*/  SHF.R.U32.HI R5, RZ, UR7, R5 ;  /* 0x00000007ff057c19 */ /* 0x000fe20008011605 */
[----:B------:R-:W-:Y:S01]  /*8b00*/  FMUL R6, R6, UR8 ;  /* 0x0000000806067c20 */ /* 0x000fe20008400000 */
[----:B------:R-:W-:-:S02]  /*8b10*/  ULDC UR7, c[0x0][0x608] ;  /* 0x0001820000077ab9 */ /* 0x000fc40000000800 */
[--C-:B------:R-:W-:Y:S01]  /*8b20*/  SHF.R.U64 R23, R20, UR7, R5.reuse ;  /* 0x0000000714177c19 */ /* 0x100fe20008001205 */
[----:B------:R1:W2:Y:S01]  /*8b30*/  F2I.U32.TRUNC.NTZ R24, R6 ;  /* 0x0000000600187305 */ /* 0x0002a2000020f000 */
[----:B------:R-:W-:Y:S01]  /*8b40*/  SHF.R.U32.HI R4, RZ, UR7, R5 ;  /* 0x00000007ff047c19 */ /* 0x000fe20008011605 */
[----:B------:R-:W-:-:S03]  /*8b50*/  ULDC UR7, c[0x0][0x658] ;  /* 0x0001960000077ab9 */ /* 0x000fc60000000800 */
[--C-:B------:R-:W-:Y:S02]  /*8b60*/  SHF.R.U64 R22, R23, UR7, R4.reuse ;  /* 0x0000000717167c19 */ /* 0x100fe40008001204 */
[----:B------:R-:W-:-:S03]  /*8b70*/  SHF.R.U32.HI R25, RZ, UR7, R4 ;  /* 0x00000007ff197c19 */ /* 0x000fc60008011604 */
[----:B------:R-:W-:Y:S02]  /*8b80*/  IMAD.MOV.U32 R4, RZ, RZ, R22 ;  /* 0x000000ffff047224 */ /* 0x000fe400078e0016 */
[----:B------:R-:W-:Y:S01]  /*8b90*/  IMAD.MOV.U32 R5, RZ, RZ, R25 ;  /* 0x000000ffff057224 */ /* 0x000fe200078e0019 */
[----:B-1----:R-:W-:Y:S06]  /*8ba0*/  @!P0 BRA `(.L_x_174) ;  /* 0x0000000000288947 */ /* 0x002fec0003800000 */
        /* <DEDUP_REMOVED lines=10> */
.L_x_174:
[----:B------:R-:W-:Y:S01]  /*8c50*/  ISETP.NE.AND P0, PT, R2, 0x1, PT ;  /* 0x000000010200780c */ /* 0x000fe20003f05270 */
[----:B------:R-:W-:Y:S01]  /*8c60*/  ULDC UR7, c[0x0][0x648] ;  /* 0x0001920000077ab9 */ /* 0x000fe20000000800 */
[----:B------:R-:W-:Y:S01]  /*8c70*/  LOP3.LUT R23, R23, UR6, RZ, 0xc0, !PT ;  /* 0x0000000617177c12 */ /* 0x000fe2000f8ec0ff */
[----:B--2---:R-:W-:Y:S01]  /*8c80*/  IMAD.MOV R24, RZ, RZ, -R24 ;  /* 0x000000ffff187224 */ /* 0x004fe200078e0a18 */
[----:B------:R-:W-:Y:S01]  /*8c90*/  SHF.R.U64 R4, R4, UR7, R5 ;  /* 0x0000000704047c19 */ /* 0x000fe20008001205 */
[----:B------:R-:W-:Y:S01]  /*8ca0*/  ULDC UR7, c[0x0][0x638] ;  /* 0x00018e0000077ab9 */ /* 0x000fe20000000800 */
[----:B------:R-:W-:Y:S01]  /*8cb0*/  LOP3.LUT R7, R20, UR4, RZ, 0xc0, !PT ;  /* 0x0000000414077c12 */ /* 0x000fe2000f8ec0ff */
[----:B------:R-:W-:Y:S01]  /*8cc0*/  ULDC UR8, c[0x0][0x610] ;  /* 0x0001840000087ab9 */ /* 0x000fe20000000800 */
[----:B------:R-:W-:Y:S02]  /*8cd0*/  IMAD.MOV.U32 R6, RZ, RZ, R15 ;  /* 0x000000ffff067224 */ /* 0x000fe400078e000f */
[----:B------:R-:W-:-:S02]  /*8ce0*/  IMAD.MOV R5, RZ, RZ, -R4 ;  /* 0x000000ffff057224 */ /* 0x000fc400078e0a04 */
[----:B------:R-:W-:Y:S02]  /*8cf0*/  IMAD R4, R4, UR5, R23 ;  /* 0x0000000504047c24 */ /* 0x000fe4000f8e0217 */
[----:B0-----:R-:W-:Y:S02]  /*8d00*/  @P0 IMAD R19, R21, R24, R14 ;  /* 0x0000001815130224 */ /* 0x001fe400078e020e */
[----:B------:R-:W-:Y:S01]  /*8d10*/  IMAD R22, R5, UR7, R22 ;  /* 0x0000000705167c24 */ /* 0x000fe2000f8e0216 */
[----:B------:R-:W-:Y:S01]  /*8d20*/  ULDC UR7, c[0x0][0x600] ;  /* 0x0001800000077ab9 */ /* 0x000fe20000000800 */
[----:B------:R-:W-:Y:S02]  /*8d30*/  IMAD R20, R4, UR8, R19 ;  /* 0x0000000804147c24 */ /* 0x000fe4000f8e0213 */
[----:B------:R-:W-:Y:S02]  /*8d40*/  IMAD R5, R22, UR7, R7 ;  /* 0x0000000716057c24 */ /* 0x000fe4000f8e0207 */
[----:B------:R-:W-:-:S03]  /*8d50*/  IMAD.MOV.U32 R4, RZ, RZ, 0x1 ;  /* 0x00000001ff047424 */ /* 0x000fc600078e00ff */
[----:B------:R-:W-:Y:S02]  /*8d60*/  SEL R19, R5, R20, !P0 ;  /* 0x0000001405137207 */ /* 0x000fe40004000000 */
[----:B------:R-:W-:-:S07]  /*8d70*/  SEL R20, R20, R5, !P0 ;  /* 0x0000000514147207 */ /* 0x000fce0004000000 */
.L_x_172:
[----:B------:R-:W-:Y:S05]  /*8d80*/  BSYNC B1 ;  /* 0x0000000000017941 */ /* 0x000fea0003800000 */
.L_x_171:
[----:B------:R-:W-:-:S13]  /*8d90*/  LOP3.LUT P0, RZ, R4, 0xff, RZ, 0xc0, !PT ;  /* 0x000000ff04ff7812 */ /* 0x000fda000780c0ff */
[----:B------:R-:W-:Y:S05]  /*8da0*/  @P0 BRA `(.L_x_175) ;  /* 0xfffffff400040947 */ /* 0x000fea000383ffff */
[----:B------:R-:W-:Y:S05]  /*8db0*/  BSYNC B0 ;  /* 0x0000000000007941 */ /* 0x000fea0003800000 */
.L_x_164:
[----:B------:R-:W-:-:S03]  /*8dc0*/  UMOV UR7, 0xffffffff ;  /* 0xffffffff00077882 */ /* 0x000fc60000000000 */
[----:B------:R-:W-:Y:S05]  /*8dd0*/  BRA.DIV UR7, `(.L_x_176) ;  /* 0x0000000207cc7947 */ /* 0x000fea000b800000 */
[----:B------:R-:W-:-:S13]  /*8de0*/  ELECT P6, URZ, PT ;  /* 0x00000000003f782f */ /* 0x000fda00038c0000 */
.L_x_188:
[----:B------:R-:W-:Y:S04]  /*8df0*/  BSSY B0, `(.L_x_177) ;  /* 0x0000019000007945 */ /* 0x000fe80003800000 */
[----:B------:R-:W-:Y:S05]  /*8e00*/  @!P6 BRA `(.L_x_178) ;  /* 0x00000000005ce947 */ /* 0x000fea0003800000 */
[----:B------:R-:W-:-:S04]  /*8e10*/  LOP3.LUT R18, R18, 0x2, RZ, 0xfc, !PT ;  /* 0x0000000212127812 */ /* 0x000fc800078efcff */
[----:B------:R-:W-:-:S13]  /*8e20*/  ISETP.NE.AND P0, PT, R18, 0x3, PT ;  /* 0x000000031200780c */ /* 0x000fda0003f05270 */
[----:B------:R-:W-:Y:S05]  /*8e30*/  @!P0 BRA `(.L_x_179) ;  /* 0x0000000000048947 */ /* 0x000fea0003800000 */
[----:B------:R-:W-:Y:S01]  /*8e40*/  BPT.TRAP 0x1 ;  /* 0x000000040000795c */ /* 0x000fe20000300000 */
.L_x_179:
[----:B------:R-:W0:Y:S01]  /*8e50*/  S2R R5, SR_CgaCtaId ;  /* 0x0000000000057919 */ /* 0x000e220000008800 */
[----:B------:R-:W-:Y:S02]  /*8e60*/  MOV R0, 0x400 ;  /* 0x0000040000007802 */ /* 0x000fe40000000f00 */
[----:B------:R-:W-:Y:S02]  /*8e70*/  SHF.L.U32 R2, R3, 0x1f, RZ ;  /* 0x0000001f03027819 */ /* 0x000fe400000006ff */
[----:B0-----:R-:W-:-:S05]  /*8e80*/  LEA R5, R5, R0, 0x18 ;  /* 0x0000000005057211 */ /* 0x001fca00078ec0ff */
[----:B------:R-:W-:-:S04]  /*8e90*/  VIADD R5, R5, 0x10 ;  /* 0x0000001005057836 */ /* 0x000fc80000000000 */
[C---:B------:R-:W-:Y:S02]  /*8ea0*/  IMAD R7, R8.reuse, 0x8, R5 ;  /* 0x0000000808077824 */ /* 0x040fe400078e0205 */
[----:B------:R-:W-:Y:S02]  /*8eb0*/  VIADD R8, R8, 0x1 ;  /* 0x0000000108087836 */ /* 0x000fe40000000000 */
[----:B------:R-:W0:Y:S03]  /*8ec0*/  SYNCS.PHASECHK.TRANS64.TRYWAIT P0, [R7+URZ], R2 ;  /* 0x00000002070075a7 */ /* 0x000e26000800017f */
[----:B------:R-:W-:-:S04]  /*8ed0*/  ISETP.NE.AND P1, PT, R8, 0x2, PT ;  /* 0x000000020800780c */ /* 0x000fc80003f25270 */
[----:B------:R-:W-:Y:S02]  /*8ee0*/  SEL R0, RZ, 0x1, P1 ;  /* 0x00000001ff007807 */ /* 0x000fe40000800000 */
[----:B------:R-:W-:Y:S02]  /*8ef0*/  SEL R8, R8, RZ, P1 ;  /* 0x000000ff08087207 */ /* 0x000fe40000800000 */
[----:B------:R-:W-:Y:S01]  /*8f00*/  LOP3.LUT R0, R3, R0, RZ, 0x3c, !PT ;  /* 0x0000000003007212 */ /* 0x000fe200078e3cff */
[----:B0-----:R-:W-:Y:S06]  /*8f10*/  @!P0 BRA `(.L_x_180) ;  /* 0x00000000009c8947 */ /* 0x001fec0003800000 */
.L_x_189:
[----:B------:R-:W-:Y:S01]  /*8f20*/  IMAD R5, R8, 0x8, R5 ;  /* 0x0000000808057824 */ /* 0x000fe200078e0205 */
[----:B------:R-:W-:-:S07]  /*8f30*/  SHF.L.U32 R0, R0, 0x1f, RZ ;  /* 0x0000001f00007819 */ /* 0x000fce00000006ff */
.L_x_181:
[----:B-1----:R1:W2:Y:S02]  /*8f40*/  SYNCS.PHASECHK.TRANS64.TRYWAIT P0, [R5+URZ], R0 ;  /* 0x00000000050075a7 */ /* 0x0022a4000800017f */
[----:B--2---:R-:W-:Y:S05]  /*8f50*/  @!P0 NANOSLEEP.SYNCS 0x989680 ;  /* 0x009896800000895d */ /* 0x004fea0003900000 */
[----:B------:R-:W2:Y:S02]  /*8f60*/  @!P0 SYNCS.PHASECHK.TRANS64 P0, [R5+URZ], R0 ;  /* 0x00000000050085a7 */ /* 0x000ea4000800007f */
[----:B--2---:R-:W-:Y:S05]  /*8f70*/  @!P0 BRA `(.L_x_181) ;  /* 0xfffffffc00f08947 */ /* 0x004fea000383ffff */
.L_x_178:
[----:B------:R-:W-:Y:S05]  /*8f80*/  BSYNC B0 ;  /* 0x0000000000007941 */ /* 0x000fea0003800000 */
.L_x_177:
[----:B------:R-:W-:Y:S05]  /*8f90*/  EXIT ;  /* 0x000000000000794d */ /* 0x000fea0003800000 */
.L_x_21:
[----:B-1----:R1:W2:Y:S02]  /*8fa0*/  SYNCS.PHASECHK.TRANS64.TRYWAIT P1, [R3+URZ], R0 ;  /* 0x00000000030075a7 */ /* 0x0022a4000802017f */
[----:B--2---:R-:W-:Y:S05]  /*8fb0*/  @!P1 NANOSLEEP.SYNCS 0x989680 ;  /* 0x009896800000995d */ /* 0x004fea0003900000 */
[----:B------:R-:W2:Y:S02]  /*8fc0*/  @!P1 SYNCS.PHASECHK.TRANS64 P1, [R3+URZ], R0 ;  /* 0x00000000030095a7 */ /* 0x000ea4000802007f */
[----:B--2---:R-:W-:Y:S05]  /*8fd0*/  @!P1 BRA `(.L_x_21) ;  /* 0xfffffffc00f09947 */ /* 0x004fea000383ffff */
[----:B------:R-:W-:Y:S05]  /*8fe0*/  BRA `(.L_x_20) ;  /* 0xffffff8400d47947 */ /* 0x000fea000383ffff */
.L_x_26:
[----:B-1----:R1:W2:Y:S02]  /*8ff0*/  SYNCS.PHASECHK.TRANS64.TRYWAIT P1, [R5+URZ], R4 ;  /* 0x00000004050075a7 */ /* 0x0022a4000802017f */
[----:B--2---:R-:W-:Y:S05]  /*9000*/  @!P1 NANOSLEEP.SYNCS 0x989680 ;  /* 0x009896800000995d */ /* 0x004fea0003900000 */
[----:B------:R-:W2:Y:S02]  /*9010*/  @!P1 SYNCS.PHASECHK.TRANS64 P1, [R5+URZ], R4 ;  /* 0x00000004050095a7 */ /* 0x000ea4000802007f */
[----:B--2---:R-:W-:Y:S05]  /*9020*/  @!P1 BRA `(.L_x_26) ;  /* 0xfffffffc00f09947 */ /* 0x004fea000383ffff */
[----:B------:R-:W-:Y:S05]  /*9030*/  BRA `(.L_x_25) ;  /* 0xffffff8c00e47947 */ /* 0x000fea000383ffff */
.L_x_165:
[----:B------:R-:W-:Y:S01]  /*9040*/  BSSY B1, `(.L_x_182) ;  /* 0x0000006000017945 */ /* 0x000fe20003800000 */
[----:B------:R-:W-:-:S07]  /*9050*/  IMAD.MOV.U32 R15, RZ, RZ, -0x1 ;  /* 0xffffffffff0f7424 */ /* 0x000fce00078e00ff */
[----:B------:R-:W-:Y:S05]  /*9060*/  WARPSYNC.COLLECTIVE R15, `(.L_x_183) ;  /* 0x000000000f0c7348 */ /* 0x000fea0003c00000 */
[----:B------:R-:W-:Y:S02]  /*9070*/  ELECT P6, UR62, PT ;  /* 0x00000000003e782f */ /* 0x000fe400038c0000 */
[----:B------:R-:W-:Y:S01]  /*9080*/  MOV R14, UR62 ;  /* 0x0000003e000e7c02 */ /* 0x000fe20008000f00 */
[----:B------:R-:W-:Y:S10]  /*9090*/  ENDCOLLECTIVE ;  /* 0x000000000000791b */ /* 0x000ff40003800000 */
.L_x_183:
[----:B------:R-:W-:Y:S05]  /*90a0*/  BSYNC B1 ;  /* 0x0000000000017941 */ /* 0x000fea0003800000 */
.L_x_182:
[----:B------:R-:W-:Y:S05]  /*90b0*/  BRA `(.L_x_184) ;  /* 0xfffffff0004c7947 */ /* 0x000fea000383ffff */
.L_x_168:
[----:B0-----:R0:W1:Y:S02]  /*90c0*/  SYNCS.PHASECHK.TRANS64.TRYWAIT P0, [R20+URZ+0x10], R7 ;  /* 0x00001007140075a7 */ /* 0x001064000800017f */
[----:B-1----:R-:W-:Y:S05]  /*90d0*/  @!P0 NANOSLEEP.SYNCS 0x989680 ;  /* 0x009896800000895d */ /* 0x002fea0003900000 */
[----:B------:R-:W1:Y:S02]  /*90e0*/  @!P0 SYNCS.PHASECHK.TRANS64 P0, [R20+URZ+0x10], R7 ;  /* 0x00001007140085a7 */ /* 0x000e64000800007f */
[----:B-1----:R-:W-:Y:S05]  /*90f0*/  @!P0 BRA `(.L_x_168) ;  /* 0xfffffffc00f08947 */ /* 0x002fea000383ffff */
[----:B------:R-:W-:Y:S05]  /*9100*/  BRA `(.L_x_185) ;  /* 0xfffffff0008c7947 */ /* 0x000fea000383ffff */
.L_x_176:
[----:B------:R-:W-:Y:S01]  /*9110*/  BSSY B0, `(.L_x_186) ;  /* 0x0000006000007945 */ /* 0x000fe20003800000 */
[----:B------:R-:W-:-:S07]  /*9120*/  IMAD.MOV.U32 R15, RZ, RZ, -0x1 ;  /* 0xffffffffff0f7424 */ /* 0x000fce00078e00ff */
[----:B------:R-:W-:Y:S05]  /*9130*/  WARPSYNC.COLLECTIVE R15, `(.L_x_187) ;  /* 0x000000000f0c7348 */ /* 0x000fea0003c00000 */
[----:B------:R-:W-:Y:S02]  /*9140*/  ELECT P6, UR62, PT ;  /* 0x00000000003e782f */ /* 0x000fe400038c0000 */
[----:B------:R-:W-:Y:S01]  /*9150*/  MOV R14, UR62 ;  /* 0x0000003e000e7c02 */ /* 0x000fe20008000f00 */
[----:B------:R-:W-:Y:S10]  /*9160*/  ENDCOLLECTIVE ;  /* 0x000000000000791b */ /* 0x000ff40003800000 */
.L_x_187:
[----:B------:R-:W-:Y:S05]  /*9170*/  BSYNC B0 ;  /* 0x0000000000007941 */ /* 0x000fea0003800000 */
.L_x_186:
[----:B------:R-:W-:Y:S05]  /*9180*/  BRA `(.L_x_188) ;  /* 0xfffffffc00187947 */ /* 0x000fea000383ffff */
.L_x_180:
[----:B0-----:R0:W1:Y:S02]  /*9190*/  SYNCS.PHASECHK.TRANS64.TRYWAIT P0, [R7+URZ], R2 ;  /* 0x00000002070075a7 */ /* 0x001064000800017f */
[----:B-1----:R-:W-:Y:S05]  /*91a0*/  @!P0 NANOSLEEP.SYNCS 0x989680 ;  /* 0x009896800000895d */ /* 0x002fea0003900000 */
[----:B------:R-:W1:Y:S02]  /*91b0*/  @!P0 SYNCS.PHASECHK.TRANS64 P0, [R7+URZ], R2 ;  /* 0x00000002070085a7 */ /* 0x000e64000800007f */
[----:B-1----:R-:W-:Y:S05]  /*91c0*/  @!P0 BRA `(.L_x_180) ;  /* 0xfffffffc00f08947 */ /* 0x002fea000383ffff */
[----:B------:R-:W-:Y:S05]  /*91d0*/  BRA `(.L_x_189) ;  /* 0xfffffffc00507947 */ /* 0x000fea000383ffff */
.L_x_190:
[----:B------:R-:W-:-:S00]  /*91e0*/  BRA `(.L_x_190) ;  /* 0xfffffffc00fc7947 */ /* 0x000fc0000383ffff */
[----:B------:R-:W-:-:S00]  /*91f0*/  NOP ;  /* 0x0000000000007918 */ /* 0x000fc00000000000 */
        /* <DEDUP_REMOVED lines=8> */
.L_x_191:


//--------------------- .nv.global.init           --------------------------
	.section	.nv.global.init,"aw",@progbits
.nv.global.init:
	.type		$str$22,@object
	.size		$str$22,($str$23 - $str$22)
$str$22:
        /*0000*/ 	.byte	0x6b, 0x5f, 0x74, 0x69, 0x6c, 0x65, 0x5f, 0x63, 0x6f, 0x75, 0x6e, 0x74, 0x20, 0x3e, 0x3d, 0x20
        /*0010*/ 	.byte	0x31, 0x00
	.type		$str$23,@object
	.size		$str$23,(__unnamed_1 - $str$23)
$str$23:
        /*0012*/ 	.byte	0x2f, 0x74, 0x6d, 0x70, 0x2f, 0x63, 0x75, 0x74, 0x6c, 0x61, 0x73, 0x73, 0x5f, 0x73, 0x77, 0x65
        /*0022*/ 	.byte	0x65, 0x70, 0x5f, 0x73, 0x72, 0x63, 0x2f, 0x69, 0x6e, 0x63, 0x6c, 0x75, 0x64, 0x65, 0x2f, 0x63
        /*0032*/ 	.byte	0x75, 0x74, 0x6c, 0x61, 0x73, 0x73, 0x2f, 0x67, 0x65, 0x6d, 0x6d, 0x2f, 0x63, 0x6f, 0x6c, 0x6c
        /*0042*/ 	.byte	0x65, 0x63, 0x74, 0x69, 0x76, 0x65, 0x2f, 0x73, 0x6d, 0x39, 0x30, 0x5f, 0x6d, 0x6d, 0x61, 0x5f
        /*0052*/ 	.byte	0x74, 0x6d, 0x61, 0x5f, 0x67, 0x6d, 0x6d, 0x61, 0x5f, 0x73, 0x73, 0x5f, 0x77, 0x61, 0x72, 0x70
        /*0062*/ 	.byte	0x73, 0x70, 0x65, 0x63, 0x69, 0x61, 0x6c, 0x69, 0x7a, 0x65, 0x64, 0x2e, 0x68, 0x70, 0x70, 0x00
	.type		__unnamed_1,@object
	.size		__unnamed_1,(.L_0 - __unnamed_1)
__unnamed_1:
        /*0072*/ 	.byte	0x76, 0x6f, 0x69, 0x64, 0x20, 0x63, 0x75, 0x74, 0x6c, 0x61, 0x73, 0x73, 0x3a, 0x3a, 0x67, 0x65
        /* <DEDUP_REMOVED lines=180> */
        /*0bc2*/ 	.byte	0x74, 0x79, 0x5d, 0x00
.L_0:


//--------------------- .nv.shared._ZN7cutlass13device_kernelINS_4gemm6kernel13GemmUniversalIN4cute5tupleIJiiiiEEENS1_10collective13CollectiveMmaINS1_34MainloopSm90TmaGmmaWarpSpecializedILi2ENS5_IJNS4_1CILi1EEENSA_ILi2EEESB_EEENS1_35KernelTmaWarpSpecializedCooperativeEEENS5_IJNSA_ILi256EEENSA_ILi64EEENSA_ILi128EEEEEENS_6half_tENS5_IJlSB_lEEESK_SL_NS4_8TiledMMAINS4_8MMA_AtomIJNS4_4SM904GMMA25MMA_64x64x16_F32F16F16_SSILNSP_5MajorE0ELSR_0ELNSP_7ScaleInE1ELSS_1EEEEEENS4_6LayoutINS5_IJSC_SB_SB_EEENS5_IJSB_NSA_ILi0EEESX_EEEEENS5_IJNS4_10UnderscoreES10_S10_EEEEENS4_23SM90_TMA_LOAD_MULTICASTENS4_14ComposedLayoutINS4_7SwizzleILi3ELi4ELi3EEENS4_18smem_ptr_flag_bitsILi16EEENSV_INS5_IJNSA_ILi8EEESH_EEENS5_IJSH_SB_EEEEEEEvNS4_8identityENS4_13SM90_TMA_LOADES1D_vS1E_EENS_8epilogue10collective6detail29Sm90TmaWarpSpecializedAdapterINS1I_15DefaultEpilogueISK_SL_SL_NS1H_6thread17LinearCombinationISK_Li1EffLNS1M_9ScaleType4KindE0ELNS_15FloatRoundStyleE2ESK_EENS1_15EpilogueDefaultEEEEEvvEEEEvNT_6ParamsE --------------------------
	.section	.nv.shared._ZN7cutlass13device_kernelINS_4gemm6kernel13GemmUniversalIN4cute5tupleIJiiiiEEENS1_10collective13CollectiveMmaINS1_34MainloopSm90TmaGmmaWarpSpecializedILi2ENS5_IJNS4_1CILi1EEENSA_ILi2EEESB_EEENS1_35KernelTmaWarpSpecializedCooperativeEEENS5_IJNSA_ILi256EEENSA_ILi64EEENSA_ILi128EEEEEENS_6half_tENS5_IJlSB_lEEESK_SL_NS4_8TiledMMAINS4_8MMA_AtomIJNS4_4SM904GMMA25MMA_64x64x16_F32F16F16_SSILNSP_5MajorE0ELSR_0ELNSP_7ScaleInE1ELSS_1EEEEEENS4_6LayoutINS5_IJSC_SB_SB_EEENS5_IJSB_NSA_ILi0EEESX_EEEEENS5_IJNS4_10UnderscoreES10_S10_EEEEENS4_23SM90_TMA_LOAD_MULTICASTENS4_14ComposedLayoutINS4_7SwizzleILi3ELi4ELi3EEENS4_18smem_ptr_flag_bitsILi16EEENSV_INS5_IJNSA_ILi8EEESH_EEENS5_IJSH_SB_EEEEEEEvNS4_8identityENS4_13SM90_TMA_LOADES1D_vS1E_EENS_8epilogue10collective6detail29Sm90TmaWarpSpecializedAdapterINS1I_15DefaultEpilogueISK_SL_SL_NS1H_6thread17LinearCombinationISK_Li1EffLNS1M_9ScaleType4KindE0ELNS_15FloatRoundStyleE2ESK_EENS1_15EpilogueDefaultEEEEEvvEEEEvNT_6ParamsE,"aw",@nobits
	.sectionflags	@""
	.align	16
	.zero		1024


//--------------------- .nv.shared.reserved.0     --------------------------
	.section	.nv.shared.reserved.0,"aw",@nobits
	.weak		__nv_reservedSMEM_offset_0_alias
	.size		__nv_reservedSMEM_offset_0_alias, 0, 0
	.other		__nv_reservedSMEM_offset_0_alias,@"STO_CUDA_RESERVED_SHARED STV_DEFAULT"
__nv_reservedSMEM_offset_0_alias:
	.zero		0


//--------------------- .nv.global                --------------------------
	.section	.nv.global,"aw",@nobits
.nv.global:
	.type		_ZN40_INTERNAL_d70cc7de_4_k_cu_a2bf6c73_347194cute1_E,@object
	.size		_ZN40_INTERNAL_d70cc7de_4_k_cu_a2bf6c73_347194cute1_E,(_ZN40_INTERNAL_d70cc7de_4_k_cu_a2bf6c73_347194cuda3std3__45__cpo6cbeginE - _ZN40_INTERNAL_d70cc7de_4_k_cu_a2bf6c73_347194cute1_E)
_ZN40_INTERNAL_d70cc7de_4_k_cu_a2bf6c73_347194cute1_E:
	.zero		1
	.type		_ZN40_INTERNAL_d70cc7de_4_k_cu_a2bf6c73_347194cuda3std3__45__cpo6cbeginE,@object
	.size		_ZN40_INTERNAL_d70cc7de_4_k_cu_a2bf6c73_347194cuda3std3__45__cpo6cbeginE,(_ZN40_INTERNAL_d70cc7de_4_k_cu_a2bf6c73_347194cuda3std3__48in_placeE - _ZN40_INTERNAL_d70cc7de_4_k_cu_a2bf6c73_347194cuda3std3__45__cpo6cbeginE)
_ZN40_INTERNAL_d70cc7de_4_k_cu_a2bf6c73_347194cuda3std3__45__cpo6cbeginE:
	.zero		1
	.type		_ZN40_INTERNAL_d70cc7de_4_k_cu_a2bf6c73_347194cuda3std3__48in_placeE,@object
	.size		_ZN40_INTERNAL_d70cc7de_4_k_cu_a2bf6c73_347194cuda3std3__48in_placeE,(_ZN40_INTERNAL_d70cc7de_4_k_cu_a2bf6c73_347194cuda3std6ranges3__45__cpo9iter_moveE - _ZN40_INTERNAL_d70cc7de_4_k_cu_a2bf6c73_347194cuda3std3__48in_placeE)
_ZN40_INTERNAL_d70cc7de_4_k_cu_a2bf6c73_347194cuda3std3__48in_placeE:
	.zero		1
	.type		_ZN40_INTERNAL_d70cc7de_4_k_cu_a2bf6c73_347194cuda3std6ranges3__45__cpo9iter_moveE,@object
	.size		_ZN40_INTERNAL_d70cc7de_4_k_cu_a2bf6c73_347194cuda3std6ranges3__45__cpo9iter_moveE,(_ZN40_INTERNAL_d70cc7de_4_k_cu_a2bf6c73_347194cuda3std3__45__cpo5beginE - _ZN40_INTERNAL_d70cc7de_4_k_cu_a2bf6c73_347194cuda3std6ranges3__45__cpo9iter_moveE)
_ZN40_INTERNAL_d70cc7de_4_k_cu_a2bf6c73_347194cuda3std6ranges3__45__cpo9iter_moveE:
	.zero		1
	.type		_ZN40_INTERNAL_d70cc7de_4_k_cu_a2bf6c73_347194cuda3std3__45__cpo5beginE,@object
	.size		_ZN40_INTERNAL_d70cc7de_4_k_cu_a2bf6c73_347194cuda3std3__45__cpo5beginE,(_ZN40_INTERNAL_d70cc7de_4_k_cu_a2bf6c73_347194cuda3std3__442_GLOBAL__N__d70cc7de_4_k_cu_a2bf6c73_347196ignoreE - _ZN40_INTERNAL_d70cc7de_4_k_cu_a2bf6c73_347194cuda3std3__45__cpo5beginE)
_ZN40_INTERNAL_d70cc7de_4_k_cu_a2bf6c73_347194cuda3std3__45__cpo5beginE:
	.zero		1
	.type		_ZN40_INTERNAL_d70cc7de_4_k_cu_a2bf6c73_347194cuda3std3__442_GLOBAL__N__d70cc7de_4_k_cu_a2bf6c73_347196ignoreE,@object
	.size		_ZN40_INTERNAL_d70cc7de_4_k_cu_a2bf6c73_347194cuda3std3__442_GLOBAL__N__d70cc7de_4_k_cu_a2bf6c73_347196ignoreE,(_ZN40_INTERNAL_d70cc7de_4_k_cu_a2bf6c73_347194cute7productE - _ZN40_INTERNAL_d70cc7de_4_k_cu_a2bf6c73_347194cuda3std3__442_GLOBAL__N__d70cc7de_4_k_cu_a2bf6c73_347196ignoreE)
_ZN40_INTERNAL_d70cc7de_4_k_cu_a2bf6c73_347194cuda3std3__442_GLOBAL__N__d70cc7de_4_k_cu_a2bf6c73_347196ignoreE:
	.zero		1
	.type		_ZN40_INTERNAL_d70cc7de_4_k_cu_a2bf6c73_347194cute7productE,@object
	.size		_ZN40_INTERNAL_d70cc7de_4_k_cu_a2bf6c73_347194cute7productE,(_ZN40_INTERNAL_d70cc7de_4_k_cu_a2bf6c73_347194cuda3std3__45__cpo3endE - _ZN40_INTERNAL_d70cc7de_4_k_cu_a2bf6c73_347194cute7productE)
_ZN40_INTERNAL_d70cc7de_4_k_cu_a2bf6c73_347194cute7productE:
	.zero		1
	.type		_ZN40_INTERNAL_d70cc7de_4_k_cu_a2bf6c73_347194cuda3std3__45__cpo3endE,@object
	.size		_ZN40_INTERNAL_d70cc7de_4_k_cu_a2bf6c73_347194cuda3std3__45__cpo3endE,(_ZN40_INTERNAL_d70cc7de_4_k_cu_a2bf6c73_347194cuda3std3__419piecewise_constructE - _ZN40_INTERNAL_d70cc7de_4_k_cu_a2bf6c73_347194cuda3std3__45__cpo3endE)
_ZN40_INTERNAL_d70cc7de_4_k_cu_a2bf6c73_347194cuda3std3__45__cpo3endE:
	.zero		1
	.type		_ZN40_INTERNAL_d70cc7de_4_k_cu_a2bf6c73_347194cuda3std3__419piecewise_constructE,@object
	.size		_ZN40_INTERNAL_d70cc7de_4_k_cu_a2bf6c73_347194cuda3std3__419piecewise_constructE,(_ZN40_INTERNAL_d70cc7de_4_k_cu_a2bf6c73_347194cuda3std3__45__cpo4cendE - _ZN40_INTERNAL_d70cc7de_4_k_cu_a2bf6c73_347194cuda3std3__419piecewise_constructE)
_ZN40_INTERNAL_d70cc7de_4_k_cu_a2bf6c73_347194cuda3std3__419piecewise_constructE:
	.zero		1
	.type		_ZN40_INTERNAL_d70cc7de_4_k_cu_a2bf6c73_347194cuda3std3__45__cpo4cendE,@object
	.size		_ZN40_INTERNAL_d70cc7de_4_k_cu_a2bf6c73_347194cuda3std3__45__cpo4cendE,(_ZN40_INTERNAL_d70cc7de_4_k_cu_a2bf6c73_347194cuda3std6ranges3__45__cpo4swapE - _ZN40_INTERNAL_d70cc7de_4_k_cu_a2bf6c73_347194cuda3std3__45__cpo4cendE)
_ZN40_INTERNAL_d70cc7de_4_k_cu_a2bf6c73_347194cuda3std3__45__cpo4cendE:
	.zero		1
	.type		_ZN40_INTERNAL_d70cc7de_4_k_cu_a2bf6c73_347194cuda3std6ranges3__45__cpo4swapE,@object
	.size		_ZN40_INTERNAL_d70cc7de_4_k_cu_a2bf6c73_347194cuda3std6ranges3__45__cpo4swapE,(.L_8 - _ZN40_INTERNAL_d70cc7de_4_k_cu_a2bf6c73_347194cuda3std6ranges3__45__cpo4swapE)
_ZN40_INTERNAL_d70cc7de_4_k_cu_a2bf6c73_347194cuda3std6ranges3__45__cpo4swapE:
	.zero		1
.L_8:


//--------------------- .nv.constant0._ZN7cutlass13device_kernelINS_4gemm6kernel13GemmUniversalIN4cute5tupleIJiiiiEEENS1_10collective13CollectiveMmaINS1_34MainloopSm90TmaGmmaWarpSpecializedILi2ENS5_IJNS4_1CILi1EEENSA_ILi2EEESB_EEENS1_35KernelTmaWarpSpecializedCooperativeEEENS5_IJNSA_ILi256EEENSA_ILi64EEENSA_ILi128EEEEEENS_6half_tENS5_IJlSB_lEEESK_SL_NS4_8TiledMMAINS4_8MMA_AtomIJNS4_4SM904GMMA25MMA_64x64x16_F32F16F16_SSILNSP_5MajorE0ELSR_0ELNSP_7ScaleInE1ELSS_1EEEEEENS4_6LayoutINS5_IJSC_SB_SB_EEENS5_IJSB_NSA_ILi0EEESX_EEEEENS5_IJNS4_10UnderscoreES10_S10_EEEEENS4_23SM90_TMA_LOAD_MULTICASTENS4_14ComposedLayoutINS4_7SwizzleILi3ELi4ELi3EEENS4_18smem_ptr_flag_bitsILi16EEENSV_INS5_IJNSA_ILi8EEESH_EEENS5_IJSH_SB_EEEEEEEvNS4_8identityENS4_13SM90_TMA_LOADES1D_vS1E_EENS_8epilogue10collective6detail29Sm90TmaWarpSpecializedAdapterINS1I_15DefaultEpilogueISK_SL_SL_NS1H_6thread17LinearCombinationISK_Li1EffLNS1M_9ScaleType4KindE0ELNS_15FloatRoundStyleE2ESK_EENS1_15EpilogueDefaultEEEEEvvEEEEvNT_6ParamsE --------------------------
	.section	.nv.constant0._ZN7cutlass13device_kernelINS_4gemm6kernel13GemmUniversalIN4cute5tupleIJiiiiEEENS1_10collective13CollectiveMmaINS1_34MainloopSm90TmaGmmaWarpSpecializedILi2ENS5_IJNS4_1CILi1EEENSA_ILi2EEESB_EEENS1_35KernelTmaWarpSpecializedCooperativeEEENS5_IJNSA_ILi256EEENSA_ILi64EEENSA_ILi128EEEEEENS_6half_tENS5_IJlSB_lEEESK_SL_NS4_8TiledMMAINS4_8MMA_AtomIJNS4_4SM904GMMA25MMA_64x64x16_F32F16F16_SSILNSP_5MajorE0ELSR_0ELNSP_7ScaleInE1ELSS_1EEEEEENS4_6LayoutINS5_IJSC_SB_SB_EEENS5_IJSB_NSA_ILi0EEESX_EEEEENS5_IJNS4_10UnderscoreES10_S10_EEEEENS4_23SM90_TMA_LOAD_MULTICASTENS4_14ComposedLayoutINS4_7SwizzleILi3ELi4ELi3EEENS4_18smem_ptr_flag_bitsILi16EEENSV_INS5_IJNSA_ILi8EEESH_EEENS5_IJSH_SB_EEEEEEEvNS4_8identityENS4_13SM90_TMA_LOADES1D_vS1E_EENS_8epilogue10collective6detail29Sm90TmaWarpSpecializedAdapterINS1I_15DefaultEpilogueISK_SL_SL_NS1H_6thread17LinearCombinationISK_Li1EffLNS1M_9ScaleType4KindE0ELNS_15FloatRoundStyleE2ESK_EENS1_15EpilogueDefaultEEEEEvvEEEEvNT_6ParamsE,"a",@progbits
	.sectionflags	@""
	.align	4
.nv.constant0._ZN7cutlass13device_kernelINS_4gemm6kernel13GemmUniversalIN4cute5tupleIJiiiiEEENS1_10collective13CollectiveMmaINS1_34MainloopSm90TmaGmmaWarpSpecializedILi2ENS5_IJNS4_1CILi1EEENSA_ILi2EEESB_EEENS1_35KernelTmaWarpSpecializedCooperativeEEENS5_IJNSA_ILi256EEENSA_ILi64EEENSA_ILi128EEEEEENS_6half_tENS5_IJlSB_lEEESK_SL_NS4_8TiledMMAINS4_8MMA_AtomIJNS4_4SM904GMMA25MMA_64x64x16_F32F16F16_SSILNSP_5MajorE0ELSR_0ELNSP_7ScaleInE1ELSS_1EEEEEENS4_6LayoutINS5_IJSC_SB_SB_EEENS5_IJSB_NSA_ILi0EEESX_EEEEENS5_IJNS4_10UnderscoreES10_S10_EEEEENS4_23SM90_TMA_LOAD_MULTICASTENS4_14ComposedLayoutINS4_7SwizzleILi3ELi4ELi3EEENS4_18smem_ptr_flag_bitsILi16EEENSV_INS5_IJNSA_ILi8EEESH_EEENS5_IJSH_SB_EEEEEEEvNS4_8identityENS4_13SM90_TMA_LOADES1D_vS1E_EENS_8epilogue10collective6detail29Sm90TmaWarpSpecializedAdapterINS1I_15DefaultEpilogueISK_SL_SL_NS1H_6thread17LinearCombinationISK_Li1EffLNS1M_9ScaleType4KindE0ELNS_15FloatRoundStyleE2ESK_EENS1_15EpilogueDefaultEEEEEvvEEEEvNT_6ParamsE:
	.zero		1664


//--------------------- SYMBOLS --------------------------

	.type		.nv.reservedSmem.offset0,@object
	.size		.nv.reservedSmem.offset0,0x4
	.type		__assertfail,@function
